	.target	sm_90a

	.elftype	@"ET_EXEC"


//--------------------- .note.nv.tkinfo           --------------------------
	.section	.note.nv.tkinfo,"",@"SHT_NOTE"
	.sectionflags	@"SHF_NOTE_NV_TKINFO"
	.tkinfo
        /*0018*/ 	.word	0x00000002
        /*0030*/ 	.string	""
        /*0030*/ 	.string	"ptxas"
        /*0030*/ 	.string	"Cuda compilation tools, release 13.0, V13.0.88"
        /*0030*/ 	.string	"Build cuda_13.0.r13.0/compiler.36424714_0"
        /*0030*/ 	.string	"-arch sm_90a -m 64 "



//--------------------- .note.nv.cuinfo           --------------------------
	.section	.note.nv.cuinfo,"",@"SHT_NOTE"
	.sectionflags	@"SHF_NOTE_NV_CUINFO"
        /*0018*/ 	.short	0x0002
        /*001a*/ 	.short	0x005a
        /*001c*/ 	.short	0x0082
	.zero		2


//--------------------- .nv.info                  --------------------------
	.section	.nv.info,"",@"SHT_CUDA_INFO"
	.align	4


	//----- nvinfo : EIATTR_REGCOUNT
	.align		4
        /*0000*/ 	.byte	0x04, 0x2f
        /*0002*/ 	.short	(.L_15 - .L_14)
	.align		4
.L_14:
        /*0004*/ 	.word	index@(_ZN7cutlass13device_kernelINS_4gemm6kernel13GemmUniversalIN4cute5tupleIJiiiiEEENS1_10collective13CollectiveMmaINS1_34MainloopSm90TmaGmmaWarpSpecializedILi5ENS5_IJNS4_1CILi1EEESB_SB_EEENS1_32KernelTmaWarpSpecializedPingpongEEENS5_IJNSA_ILi64EEENSA_ILi256EEESF_EEENS_6half_tENS5_IJSB_llEEESI_SJ_NS4_8TiledMMAINS4_8MMA_AtomIJNS4_4SM904GMMA26MMA_64x256x16_F32F16F16_SSILNSN_5MajorE1ELSP_1ELNSN_7ScaleInE1ELSQ_1EEEEEENS4_6LayoutISC_NS5_IJNSA_ILi0EEESU_SU_EEEEENS5_IJNS4_10UnderscoreESX_SX_EEEEENS4_13SM90_TMA_LOADENS4_14ComposedLayoutINS4_7SwizzleILi3ELi4ELi3EEENS4_18smem_ptr_flag_bitsILi16EEENST_INS5_IJSF_NSA_ILi8EEEEEENS5_IJSB_SF_EEEEEEEvNS4_8identityES10_S1A_vS1B_EENS_8epilogue10collective6detail29Sm90TmaWarpSpecializedAdapterINS1E_15DefaultEpilogueISI_NS5_IJlSB_lEEES1I_NS1D_6thread17LinearCombinationISI_Li1EffLNS1J_9ScaleType4KindE0ELNS_15FloatRoundStyleE2ESI_EENS1_15EpilogueDefaultEEEEEvvEEEEvNT_6ParamsE)
        /*0008*/ 	.word	0x000000a8


	//----- nvinfo : EIATTR_FRAME_SIZE
	.align		4
.L_15:
        /*000c*/ 	.byte	0x04, 0x11
        /*000e*/ 	.short	(.L_17 - .L_16)
	.align		4
.L_16:
        /*0010*/ 	.word	index@(_ZN7cutlass13device_kernelINS_4gemm6kernel13GemmUniversalIN4cute5tupleIJiiiiEEENS1_10collective13CollectiveMmaINS1_34MainloopSm90TmaGmmaWarpSpecializedILi5ENS5_IJNS4_1CILi1EEESB_SB_EEENS1_32KernelTmaWarpSpecializedPingpongEEENS5_IJNSA_ILi64EEENSA_ILi256EEESF_EEENS_6half_tENS5_IJSB_llEEESI_SJ_NS4_8TiledMMAINS4_8MMA_AtomIJNS4_4SM904GMMA26MMA_64x256x16_F32F16F16_SSILNSN_5MajorE1ELSP_1ELNSN_7ScaleInE1ELSQ_1EEEEEENS4_6LayoutISC_NS5_IJNSA_ILi0EEESU_SU_EEEEENS5_IJNS4_10UnderscoreESX_SX_EEEEENS4_13SM90_TMA_LOADENS4_14ComposedLayoutINS4_7SwizzleILi3ELi4ELi3EEENS4_18smem_ptr_flag_bitsILi16EEENST_INS5_IJSF_NSA_ILi8EEEEEENS5_IJSB_SF_EEEEEEEvNS4_8identityES10_S1A_vS1B_EENS_8epilogue10collective6detail29Sm90TmaWarpSpecializedAdapterINS1E_15DefaultEpilogueISI_NS5_IJlSB_lEEES1I_NS1D_6thread17LinearCombinationISI_Li1EffLNS1J_9ScaleType4KindE0ELNS_15FloatRoundStyleE2ESI_EENS1_15EpilogueDefaultEEEEEvvEEEEvNT_6ParamsE)
        /*0014*/ 	.word	0x00000008


	//----- nvinfo : EIATTR_MIN_STACK_SIZE
	.align		4
.L_17:
        /*0018*/ 	.byte	0x04, 0x12
        /*001a*/ 	.short	(.L_19 - .L_18)
	.align		4
.L_18:
        /*001c*/ 	.word	index@(_ZN7cutlass13device_kernelINS_4gemm6kernel13GemmUniversalIN4cute5tupleIJiiiiEEENS1_10collective13CollectiveMmaINS1_34MainloopSm90TmaGmmaWarpSpecializedILi5ENS5_IJNS4_1CILi1EEESB_SB_EEENS1_32KernelTmaWarpSpecializedPingpongEEENS5_IJNSA_ILi64EEENSA_ILi256EEESF_EEENS_6half_tENS5_IJSB_llEEESI_SJ_NS4_8TiledMMAINS4_8MMA_AtomIJNS4_4SM904GMMA26MMA_64x256x16_F32F16F16_SSILNSN_5MajorE1ELSP_1ELNSN_7ScaleInE1ELSQ_1EEEEEENS4_6LayoutISC_NS5_IJNSA_ILi0EEESU_SU_EEEEENS5_IJNS4_10UnderscoreESX_SX_EEEEENS4_13SM90_TMA_LOADENS4_14ComposedLayoutINS4_7SwizzleILi3ELi4ELi3EEENS4_18smem_ptr_flag_bitsILi16EEENST_INS5_IJSF_NSA_ILi8EEEEEENS5_IJSB_SF_EEEEEEEvNS4_8identityES10_S1A_vS1B_EENS_8epilogue10collective6detail29Sm90TmaWarpSpecializedAdapterINS1E_15DefaultEpilogueISI_NS5_IJlSB_lEEES1I_NS1D_6thread17LinearCombinationISI_Li1EffLNS1J_9ScaleType4KindE0ELNS_15FloatRoundStyleE2ESI_EENS1_15EpilogueDefaultEEEEEvvEEEEvNT_6ParamsE)
        /*0020*/ 	.word	0x00000008
.L_19:


//--------------------- .nv.compat                --------------------------
	.section	.nv.compat,"",@"SHT_CUDA_COMPAT_INFO"
	.align	4
        /*0000*/ 	.byte	0x02, 0x09, 0x01, 0x00, 0x02, 0x02, 0x04, 0x00, 0x02, 0x05, 0x05, 0x00, 0x03, 0x07, 0x01, 0x01
        /*0010*/ 	.byte	0x02, 0x03, 0x01, 0x00, 0x02, 0x06, 0x01, 0x00, 0x04, 0x0b, 0x08, 0x00, 0x00, 0x00, 0x00, 0x00
        /*0020*/ 	.byte	0x00, 0x00, 0x00, 0x00


//--------------------- .nv.info._ZN7cutlass13device_kernelINS_4gemm6kernel13GemmUniversalIN4cute5tupleIJiiiiEEENS1_10collective13CollectiveMmaINS1_34MainloopSm90TmaGmmaWarpSpecializedILi5ENS5_IJNS4_1CILi1EEESB_SB_EEENS1_32KernelTmaWarpSpecializedPingpongEEENS5_IJNSA_ILi64EEENSA_ILi256EEESF_EEENS_6half_tENS5_IJSB_llEEESI_SJ_NS4_8TiledMMAINS4_8MMA_AtomIJNS4_4SM904GMMA26MMA_64x256x16_F32F16F16_SSILNSN_5MajorE1ELSP_1ELNSN_7ScaleInE1ELSQ_1EEEEEENS4_6LayoutISC_NS5_IJNSA_ILi0EEESU_SU_EEEEENS5_IJNS4_10UnderscoreESX_SX_EEEEENS4_13SM90_TMA_LOADENS4_14ComposedLayoutINS4_7SwizzleILi3ELi4ELi3EEENS4_18smem_ptr_flag_bitsILi16EEENST_INS5_IJSF_NSA_ILi8EEEEEENS5_IJSB_SF_EEEEEEEvNS4_8identityES10_S1A_vS1B_EENS_8epilogue10collective6detail29Sm90TmaWarpSpecializedAdapterINS1E_15DefaultEpilogueISI_NS5_IJlSB_lEEES1I_NS1D_6thread17LinearCombinationISI_Li1EffLNS1J_9ScaleType4KindE0ELNS_15FloatRoundStyleE2ESI_EENS1_15EpilogueDefaultEEEEEvvEEEEvNT_6ParamsE --------------------------
	.section	.nv.info._ZN7cutlass13device_kernelINS_4gemm6kernel13GemmUniversalIN4cute5tupleIJiiiiEEENS1_10collective13CollectiveMmaINS1_34MainloopSm90TmaGmmaWarpSpecializedILi5ENS5_IJNS4_1CILi1EEESB_SB_EEENS1_32KernelTmaWarpSpecializedPingpongEEENS5_IJNSA_ILi64EEENSA_ILi256EEESF_EEENS_6half_tENS5_IJSB_llEEESI_SJ_NS4_8TiledMMAINS4_8MMA_AtomIJNS4_4SM904GMMA26MMA_64x256x16_F32F16F16_SSILNSN_5MajorE1ELSP_1ELNSN_7ScaleInE1ELSQ_1EEEEEENS4_6LayoutISC_NS5_IJNSA_ILi0EEESU_SU_EEEEENS5_IJNS4_10UnderscoreESX_SX_EEEEENS4_13SM90_TMA_LOADENS4_14ComposedLayoutINS4_7SwizzleILi3ELi4ELi3EEENS4_18smem_ptr_flag_bitsILi16EEENST_INS5_IJSF_NSA_ILi8EEEEEENS5_IJSB_SF_EEEEEEEvNS4_8identityES10_S1A_vS1B_EENS_8epilogue10collective6detail29Sm90TmaWarpSpecializedAdapterINS1E_15DefaultEpilogueISI_NS5_IJlSB_lEEES1I_NS1D_6thread17LinearCombinationISI_Li1EffLNS1J_9ScaleType4KindE0ELNS_15FloatRoundStyleE2ESI_EENS1_15EpilogueDefaultEEEEEvvEEEEvNT_6ParamsE,"",@"SHT_CUDA_INFO"
	.sectionflags	@""
	.align	4


	//----- nvinfo : EIATTR_CUDA_API_VERSION
	.align		4
        /*0000*/ 	.byte	0x04, 0x37
        /*0002*/ 	.short	(.L_21 - .L_20)
.L_20:
        /*0004*/ 	.word	0x00000082


	//----- nvinfo : EIATTR_KPARAM_INFO
	.align		4
.L_21:
        /*0008*/ 	.byte	0x04, 0x17
        /*000a*/ 	.short	(.L_23 - .L_22)
.L_22:
        /*000c*/ 	.word	0x00000000
        /*0010*/ 	.short	0x0000
        /*0012*/ 	.short	0x0070
        /*0014*/ 	.byte	0x00, 0xf0, 0x01, 0x10


	//----- nvinfo : EIATTR_SPARSE_MMA_MASK
	.align		4
.L_23:
        /*0018*/ 	.byte	0x03, 0x50
        /*001a*/ 	.short	0x0000


	//----- nvinfo : EIATTR_MAXREG_COUNT
	.align		4
        /*001c*/ 	.byte	0x03, 0x1b
        /*001e*/ 	.short	0x00a8


	//----- nvinfo : EIATTR_NUM_BARRIERS
	.align		4
        /*0020*/ 	.byte	0x02, 0x4c
        /*0022*/ 	.byte	0x01
	.zero		1


	//----- nvinfo : EIATTR_EXTERNS
	.align		4
        /*0024*/ 	.byte	0x04, 0x0f
        /*0026*/ 	.short	(.L_25 - .L_24)


	//   ....[0]....
	.align		4
.L_24:
        /*0028*/ 	.word	index@(__assertfail)


	//----- nvinfo : EIATTR_ANNOTATIONS
	.align		4
.L_25:
        /*002c*/ 	.byte	0x04, 0x55
        /*002e*/ 	.short	(.L_27 - .L_26)


	//   ....[0]....
.L_26:
        /*0030*/ 	.word	0x00000001
        /*0034*/ 	.byte	0xf0, 0x0a, 0x00, 0x00, 0x01, 0x00, 0x00, 0x00, 0xd0, 0x9c, 0x00, 0x00, 0x01, 0x00, 0x00, 0x00
        /*0044*/ 	.byte	0x00, 0xaa, 0x00, 0x00


	//----- nvinfo : EIATTR_MERCURY_ISA_VERSION
	.align		4
.L_27:
        /*0048*/ 	.byte	0x03, 0x5f
        /*004a*/ 	.short	0x0101


	//----- nvinfo : EIATTR_INT_WARP_WIDE_INSTR_OFFSETS
	.align		4
        /*004c*/ 	.byte	0x04, 0x31
        /*004e*/ 	.short	(.L_29 - .L_28)


	//   ....[0]....
.L_28:
        /*0050*/ 	.word	0x00000400


	//   ....[1]....
        /*0054*/ 	.word	0x00000420


	//   ....[2]....
        /*0058*/ 	.word	0x000004a0


	//   ....[3]....
        /*005c*/ 	.word	0x000004b0


	//   ....[4]....
        /*0060*/ 	.word	0x000004c0


	//   ....[5]....
        /*0064*/ 	.word	0x000004e0


	//   ....[6]....
        /*0068*/ 	.word	0x00000570


	//   ....[7]....
        /*006c*/ 	.word	0x00000590


	//----- nvinfo : EIATTR_COOP_GROUP_MASK_REGIDS
	.align		4
.L_29:
        /*0070*/ 	.byte	0x04, 0x29
        /*0072*/ 	.short	(.L_31 - .L_30)


	//   ....[0]....
.L_30:
        /*0074*/ 	.word	0xffffffff


	//   ....[1]....
        /*0078*/ 	.word	0xffffffff


	//   ....[2]....
        /*007c*/ 	.word	0xffffffff


	//   ....[3]....
        /*0080*/ 	.word	0xffffffff


	//   ....[4]....
        /*0084*/ 	.word	0xffffffff


	//   ....[5]....
        /*0088*/ 	.word	0xffffffff


	//----- nvinfo : EIATTR_COOP_GROUP_INSTR_OFFSETS
	.align		4
.L_31:
        /*008c*/ 	.byte	0x04, 0x28
        /*008e*/ 	.short	(.L_33 - .L_32)


	//   ....[0]....
.L_32:
        /*0090*/ 	.word	0x00000070


	//   ....[1]....
        /*0094*/ 	.word	0x00000080


	//   ....[2]....
        /*0098*/ 	.word	0x00000140


	//   ....[3]....
        /*009c*/ 	.word	0x000002f0


	//   ....[4]....
        /*00a0*/ 	.word	0x00000330


	//   ....[5]....
        /*00a4*/ 	.word	0x00000380


	//----- nvinfo : EIATTR_REG_RECONFIG
	.align		4
.L_33:
        /*00a8*/ 	.byte	0x01, 0x54
	.zero		2


	//----- nvinfo : EIATTR_SYSCALL_OFFSETS
	.align		4
        /*00ac*/ 	.byte	0x04, 0x46
        /*00ae*/ 	.short	(.L_35 - .L_34)


	//   ....[0]....
.L_34:
        /*00b0*/ 	.word	0x000015a0


	//----- nvinfo : EIATTR_MBARRIER_INSTR_OFFSETS
	.align		4
.L_35:
        /*00b4*/ 	.byte	0x04, 0x39
        /*00b6*/ 	.short	(.L_37 - .L_36)


	//   ....[0]....
.L_36:
        /*00b8*/ 	.word	0x00000240
        /*00bc*/ 	.word	0x000000ff
        /*00c0*/ 	.word	0x00000000
        /*00c4*/ 	.short	0x0100
        /*00c6*/ 	.byte	0x08
	.zero		1


	//   ....[1]....
        /*00c8*/ 	.word	0x00000250
        /*00cc*/ 	.word	0x000000ff
        /*00d0*/ 	.word	0x00000028
        /*00d4*/ 	.short	0x0100
        /*00d6*/ 	.byte	0x08
	.zero		1


	//   ....[2]....
        /*00d8*/ 	.word	0x00000260
        /*00dc*/ 	.word	0x000000ff
        /*00e0*/ 	.word	0x00000008
        /*00e4*/ 	.short	0x0100
        /*00e6*/ 	.byte	0x08
	.zero		1


	//   ....[3]....
        /*00e8*/ 	.word	0x00000270
        /*00ec*/ 	.word	0x000000ff
        /*00f0*/ 	.word	0x00000030
        /*00f4*/ 	.short	0x0100
        /*00f6*/ 	.byte	0x08
	.zero		1


	//   ....[4]....
        /*00f8*/ 	.word	0x00000280
        /*00fc*/ 	.word	0x000000ff
        /*0100*/ 	.word	0x00000010
        /*0104*/ 	.short	0x0100
        /*0106*/ 	.byte	0x08
	.zero		1


	//   ....[5]....
        /*0108*/ 	.word	0x00000290
        /*010c*/ 	.word	0x000000ff
        /*0110*/ 	.word	0x00000038
        /*0114*/ 	.short	0x0100
        /*0116*/ 	.byte	0x08
	.zero		1


	//   ....[6]....
        /*0118*/ 	.word	0x000002a0
        /*011c*/ 	.word	0x000000ff
        /*0120*/ 	.word	0x00000018
        /*0124*/ 	.short	0x0100
        /*0126*/ 	.byte	0x08
	.zero		1


	//   ....[7]....
        /*0128*/ 	.word	0x000002b0
        /*012c*/ 	.word	0x000000ff
        /*0130*/ 	.word	0x00000040
        /*0134*/ 	.short	0x0100
        /*0136*/ 	.byte	0x08
	.zero		1


	//   ....[8]....
        /*0138*/ 	.word	0x000002c0
        /*013c*/ 	.word	0x000000ff
        /*0140*/ 	.word	0x00000020
        /*0144*/ 	.short	0x0100
        /*0146*/ 	.byte	0x08
	.zero		1


	//   ....[9]....
        /*0148*/ 	.word	0x000002d0
        /*014c*/ 	.word	0x000000ff
        /*0150*/ 	.word	0x00000048
        /*0154*/ 	.short	0x0100
        /*0156*/ 	.byte	0x08
	.zero		1


	//   ....[10]....
        /*0158*/ 	.word	0x000005d0
        /*015c*/ 	.word	0x000000ff
        /*0160*/ 	.word	0x00000080
        /*0164*/ 	.short	0x0100
        /*0166*/ 	.byte	0x08
	.zero		1


	//   ....[11]....
        /*0168*/ 	.word	0x00000640
        /*016c*/ 	.word	0x000000ff
        /*0170*/ 	.word	0x00000088
        /*0174*/ 	.short	0x0100
        /*0176*/ 	.byte	0x08
	.zero		1


	//   ....[12]....
        /*0178*/ 	.word	0x00000660
        /*017c*/ 	.word	0x000000ff
        /*0180*/ 	.word	0x00000060
        /*0184*/ 	.short	0x0100
        /*0186*/ 	.byte	0x09
	.zero		1


	//   ....[13]....
        /*0188*/ 	.word	0x00000670
        /*018c*/ 	.word	0x000000ff
        /*0190*/ 	.word	0x00000068
        /*0194*/ 	.short	0x0100
        /*0196*/ 	.byte	0x09
	.zero		1


	//   ....[14]....
        /*0198*/ 	.word	0x00000680
        /*019c*/ 	.word	0x000000ff
        /*01a0*/ 	.word	0x00000070
        /*01a4*/ 	.short	0x0100
        /*01a6*/ 	.byte	0x09
	.zero		1


	//   ....[15]....
        /*01a8*/ 	.word	0x00000690
        /*01ac*/ 	.word	0x000000ff
        /*01b0*/ 	.word	0x00000078
        /*01b4*/ 	.short	0x0100
        /*01b6*/ 	.byte	0x09
	.zero		1


	//   ....[16]....
        /*01b8*/ 	.word	0x00001480
        /*01bc*/ 	.word	0x0000009d
        /*01c0*/ 	.word	0x00000000
        /*01c4*/ 	.short	0x010a
        /*01c6*/ 	.byte	0x2a
	.zero		1


	//   ....[17]....
        /*01c8*/ 	.word	0x00001620
        /*01cc*/ 	.word	0x00000003
        /*01d0*/ 	.word	0x00000000
        /*01d4*/ 	.short	0x010a
        /*01d6*/ 	.byte	0x3f
	.zero		1


	//   ....[18]....
        /*01d8*/ 	.word	0x00001680
        /*01dc*/ 	.word	0x00000003
        /*01e0*/ 	.word	0x00000000
        /*01e4*/ 	.short	0x010a
        /*01e6*/ 	.byte	0x3f
	.zero		1


	//   ....[19]....
        /*01e8*/ 	.word	0x00001a00
        /*01ec*/ 	.word	0x000000ff
        /*01f0*/ 	.word	0x00000000
        /*01f4*/ 	.short	0x010a
        /*01f6*/ 	.byte	0x04
	.zero		1


	//   ....[20]....
        /*01f8*/ 	.word	0x00001a40
        /*01fc*/ 	.word	0x000000ff
        /*0200*/ 	.word	0x00000000
        /*0204*/ 	.short	0x010a
        /*0206*/ 	.byte	0x04
	.zero		1


	//   ....[21]....
        /*0208*/ 	.word	0x00001cd0
        /*020c*/ 	.word	0x000000ff
        /*0210*/ 	.word	0x00000000
        /*0214*/ 	.short	0x0101
        /*0216*/ 	.byte	0x04
	.zero		1


	//   ....[22]....
        /*0218*/ 	.word	0x00001dc0
        /*021c*/ 	.word	0x0000009e
        /*0220*/ 	.word	0x00000000
        /*0224*/ 	.short	0x0101
        /*0226*/ 	.byte	0x2d
	.zero		1


	//   ....[23]....
        /*0228*/ 	.word	0x00001e90
        /*022c*/ 	.word	0x000000ff
        /*0230*/ 	.word	0x00000000
        /*0234*/ 	.short	0x0101
        /*0236*/ 	.byte	0x06
	.zero		1


	//   ....[24]....
        /*0238*/ 	.word	0x00001f40
        /*023c*/ 	.word	0x0000009d
        /*0240*/ 	.word	0x00000010
        /*0244*/ 	.short	0x010a
        /*0246*/ 	.byte	0x2a
	.zero		1


	//   ....[25]....
        /*0248*/ 	.word	0x00009cf0
        /*024c*/ 	.word	0x000000a0
        /*0250*/ 	.word	0x00000000
        /*0254*/ 	.short	0x0101
        /*0256*/ 	.byte	0x2d
	.zero		1


	//   ....[26]....
        /*0258*/ 	.word	0x0000a690
        /*025c*/ 	.word	0x0000000a
        /*0260*/ 	.word	0x00000028
        /*0264*/ 	.short	0x010a
        /*0266*/ 	.byte	0x3f
	.zero		1


	//   ....[27]....
        /*0268*/ 	.word	0x0000ab10
        /*026c*/ 	.word	0x00000005
        /*0270*/ 	.word	0x00000088
        /*0274*/ 	.short	0x0101
        /*0276*/ 	.byte	0x3f
	.zero		1


	//   ....[28]....
        /*0278*/ 	.word	0x0000b290
        /*027c*/ 	.word	0x00000009
        /*0280*/ 	.word	0x00000000
        /*0284*/ 	.short	0x010a
        /*0286*/ 	.byte	0x3f
	.zero		1


	//   ....[29]....
        /*0288*/ 	.word	0x0000b310
        /*028c*/ 	.word	0x00000008
        /*0290*/ 	.word	0x00000000
        /*0294*/ 	.short	0x010a
        /*0296*/ 	.byte	0x3f
	.zero		1


	//   ....[30]....
        /*0298*/ 	.word	0x0000b3a0
        /*029c*/ 	.word	0x00000009
        /*02a0*/ 	.word	0x00000000
        /*02a4*/ 	.short	0x010a
        /*02a6*/ 	.byte	0x3f
	.zero		1


	//   ....[31]....
        /*02a8*/ 	.word	0x0000b430
        /*02ac*/ 	.word	0x00000006
        /*02b0*/ 	.word	0x00000000
        /*02b4*/ 	.short	0x010a
        /*02b6*/ 	.byte	0x3f
	.zero		1


	//   ....[32]....
        /*02b8*/ 	.word	0x0000b4c0
        /*02bc*/ 	.word	0x00000003
        /*02c0*/ 	.word	0x00000000
        /*02c4*/ 	.short	0x010a
        /*02c6*/ 	.byte	0x3f
	.zero		1


	//   ....[33]....
        /*02c8*/ 	.word	0x0000b520
        /*02cc*/ 	.word	0x0000009f
        /*02d0*/ 	.word	0x00000000
        /*02d4*/ 	.short	0x010a
        /*02d6*/ 	.byte	0x3f
	.zero		1


	//   ....[34]....
        /*02d8*/ 	.word	0x0000b570
        /*02dc*/ 	.word	0x00000003
        /*02e0*/ 	.word	0x00000000
        /*02e4*/ 	.short	0x010a
        /*02e6*/ 	.byte	0x3f
	.zero		1


	//   ....[35]....
        /*02e8*/ 	.word	0x0000b5d0
        /*02ec*/ 	.word	0x00000004
        /*02f0*/ 	.word	0x00000000
        /*02f4*/ 	.short	0x010a
        /*02f6*/ 	.byte	0x3f
	.zero		1


	//   ....[36]....
        /*02f8*/ 	.word	0x0000b620
        /*02fc*/ 	.word	0x0000009f
        /*0300*/ 	.word	0x00000010
        /*0304*/ 	.short	0x010a
        /*0306*/ 	.byte	0x3f
	.zero		1


	//   ....[37]....
        /*0308*/ 	.word	0x0000b6f0
        /*030c*/ 	.word	0x0000000a
        /*0310*/ 	.word	0x00000028
        /*0314*/ 	.short	0x010a
        /*0316*/ 	.byte	0x3f
	.zero		1


	//   ....[38]....
        /*0318*/ 	.word	0x0000b7c0
        /*031c*/ 	.word	0x00000009
        /*0320*/ 	.word	0x00000000
        /*0324*/ 	.short	0x010a
        /*0326*/ 	.byte	0x3f
	.zero		1


	//   ....[39]....
        /*0328*/ 	.word	0x0000b810
        /*032c*/ 	.word	0x00000008
        /*0330*/ 	.word	0x00000000
        /*0334*/ 	.short	0x010a
        /*0336*/ 	.byte	0x3f
	.zero		1


	//   ....[40]....
        /*0338*/ 	.word	0x0000b860
        /*033c*/ 	.word	0x00000009
        /*0340*/ 	.word	0x00000000
        /*0344*/ 	.short	0x010a
        /*0346*/ 	.byte	0x3f
	.zero		1


	//   ....[41]....
        /*0348*/ 	.word	0x0000b8b0
        /*034c*/ 	.word	0x00000006
        /*0350*/ 	.word	0x00000000
        /*0354*/ 	.short	0x010a
        /*0356*/ 	.byte	0x3f
	.zero		1


	//----- nvinfo : EIATTR_NUM_MBARRIERS
	.align		4
.L_37:
        /*0358*/ 	.byte	0x03, 0x38
        /*035a*/ 	.short	0x0010


	//----- nvinfo : EIATTR_EXIT_INSTR_OFFSETS
	.align		4
        /*035c*/ 	.byte	0x04, 0x1c
        /*035e*/ 	.short	(.L_39 - .L_38)


	//   ....[0]....
.L_38:
        /*0360*/ 	.word	0x000011a0


	//   ....[1]....
        /*0364*/ 	.word	0x00001200


	//   ....[2]....
        /*0368*/ 	.word	0x0000a380


	//   ....[3]....
        /*036c*/ 	.word	0x0000a3b0


	//   ....[4]....
        /*0370*/ 	.word	0x0000b510


	//----- nvinfo : EIATTR_MAX_THREADS
	.align		4
.L_39:
        /*0374*/ 	.byte	0x04, 0x05
        /*0376*/ 	.short	(.L_41 - .L_40)
.L_40:
        /*0378*/ 	.word	0x00000180
        /*037c*/ 	.word	0x00000001
        /*0380*/ 	.word	0x00000001


	//----- nvinfo : EIATTR_CRS_STACK_SIZE
	.align		4
.L_41:
        /*0384*/ 	.byte	0x04, 0x1e
        /*0386*/ 	.short	(.L_43 - .L_42)
.L_42:
        /*0388*/ 	.word	0x00000000


	//----- nvinfo : EIATTR_CBANK_PARAM_SIZE
	.align		4
.L_43:
        /*038c*/ 	.byte	0x03, 0x19
        /*038e*/ 	.short	0x0470


	//----- nvinfo : EIATTR_PARAM_CBANK
	.align		4
        /*0390*/ 	.byte	0x04, 0x0a
        /*0392*/ 	.short	(.L_45 - .L_44)
	.align		4
.L_44:
        /*0394*/ 	.word	index@(.nv.constant0._ZN7cutlass13device_kernelINS_4gemm6kernel13GemmUniversalIN4cute5tupleIJiiiiEEENS1_10collective13CollectiveMmaINS1_34MainloopSm90TmaGmmaWarpSpecializedILi5ENS5_IJNS4_1CILi1EEESB_SB_EEENS1_32KernelTmaWarpSpecializedPingpongEEENS5_IJNSA_ILi64EEENSA_ILi256EEESF_EEENS_6half_tENS5_IJSB_llEEESI_SJ_NS4_8TiledMMAINS4_8MMA_AtomIJNS4_4SM904GMMA26MMA_64x256x16_F32F16F16_SSILNSN_5MajorE1ELSP_1ELNSN_7ScaleInE1ELSQ_1EEEEEENS4_6LayoutISC_NS5_IJNSA_ILi0EEESU_SU_EEEEENS5_IJNS4_10UnderscoreESX_SX_EEEEENS4_13SM90_TMA_LOADENS4_14ComposedLayoutINS4_7SwizzleILi3ELi4ELi3EEENS4_18smem_ptr_flag_bitsILi16EEENST_INS5_IJSF_NSA_ILi8EEEEEENS5_IJSB_SF_EEEEEEEvNS4_8identityES10_S1A_vS1B_EENS_8epilogue10collective6detail29Sm90TmaWarpSpecializedAdapterINS1E_15DefaultEpilogueISI_NS5_IJlSB_lEEES1I_NS1D_6thread17LinearCombinationISI_Li1EffLNS1J_9ScaleType4KindE0ELNS_15FloatRoundStyleE2ESI_EENS1_15EpilogueDefaultEEEEEvvEEEEvNT_6ParamsE)
        /*0398*/ 	.short	0x0210
        /*039a*/ 	.short	0x0470


	//----- nvinfo : EIATTR_SW_WAR
	.align		4
.L_45:
        /*039c*/ 	.byte	0x04, 0x36
        /*039e*/ 	.short	(.L_47 - .L_46)
.L_46:
        /*03a0*/ 	.word	0x00000008
.L_47:


//--------------------- .nv.callgraph             --------------------------
	.section	.nv.callgraph,"",@"SHT_CUDA_CALLGRAPH"
	.align	4
	.sectionentsize	8
	.align		4
        /*0000*/ 	.word	0x00000000
	.align		4
        /*0004*/ 	.word	0xffffffff
	.align		4
        /*0008*/ 	.word	index@(_ZN7cutlass13device_kernelINS_4gemm6kernel13GemmUniversalIN4cute5tupleIJiiiiEEENS1_10collective13CollectiveMmaINS1_34MainloopSm90TmaGmmaWarpSpecializedILi5ENS5_IJNS4_1CILi1EEESB_SB_EEENS1_32KernelTmaWarpSpecializedPingpongEEENS5_IJNSA_ILi64EEENSA_ILi256EEESF_EEENS_6half_tENS5_IJSB_llEEESI_SJ_NS4_8TiledMMAINS4_8MMA_AtomIJNS4_4SM904GMMA26MMA_64x256x16_F32F16F16_SSILNSN_5MajorE1ELSP_1ELNSN_7ScaleInE1ELSQ_1EEEEEENS4_6LayoutISC_NS5_IJNSA_ILi0EEESU_SU_EEEEENS5_IJNS4_10UnderscoreESX_SX_EEEEENS4_13SM90_TMA_LOADENS4_14ComposedLayoutINS4_7SwizzleILi3ELi4ELi3EEENS4_18smem_ptr_flag_bitsILi16EEENST_INS5_IJSF_NSA_ILi8EEEEEENS5_IJSB_SF_EEEEEEEvNS4_8identityES10_S1A_vS1B_EENS_8epilogue10collective6detail29Sm90TmaWarpSpecializedAdapterINS1E_15DefaultEpilogueISI_NS5_IJlSB_lEEES1I_NS1D_6thread17LinearCombinationISI_Li1EffLNS1J_9ScaleType4KindE0ELNS_15FloatRoundStyleE2ESI_EENS1_15EpilogueDefaultEEEEEvvEEEEvNT_6ParamsE)
	.align		4
        /*000c*/ 	.word	index@(__assertfail)
	.align		4
        /*0010*/ 	.word	0x00000000
	.align		4
        /*0014*/ 	.word	0xfffffffe
	.align		4
        /*0018*/ 	.word	0x00000000
	.align		4
        /*001c*/ 	.word	0xfffffffd
	.align		4
        /*0020*/ 	.word	0x00000000
	.align		4
        /*0024*/ 	.word	0xfffffffc


//--------------------- .nv.constant4             --------------------------
	.section	.nv.constant4,"a",@progbits
	.align	8
	.align		8
.nv.constant4:
        /*0000*/ 	.dword	__assertfail
	.align		8
        /*0008*/ 	.dword	__unnamed_1
	.align		8
        /*0010*/ 	.dword	_ZN40_INTERNAL_bc9de59e_4_k_cu_6b802b4d_186534cuda3std3__45__cpo5beginE
	.align		8
        /*0018*/ 	.dword	_ZN40_INTERNAL_bc9de59e_4_k_cu_6b802b4d_186534cuda3std3__45__cpo3endE
	.align		8
        /*0020*/ 	.dword	_ZN40_INTERNAL_bc9de59e_4_k_cu_6b802b4d_186534cuda3std3__45__cpo6cbeginE
	.align		8
        /*0028*/ 	.dword	_ZN40_INTERNAL_bc9de59e_4_k_cu_6b802b4d_186534cuda3std3__45__cpo4cendE
	.align		8
        /*0030*/ 	.dword	_ZN40_INTERNAL_bc9de59e_4_k_cu_6b802b4d_186534cuda3std3__442_GLOBAL__N__bc9de59e_4_k_cu_6b802b4d_186536ignoreE
	.align		8
        /*0038*/ 	.dword	_ZN40_INTERNAL_bc9de59e_4_k_cu_6b802b4d_186534cuda3std3__419piecewise_constructE
	.align		8
        /*0040*/ 	.dword	_ZN40_INTERNAL_bc9de59e_4_k_cu_6b802b4d_186534cuda3std3__48in_placeE
	.align		8
        /*0048*/ 	.dword	_ZN40_INTERNAL_bc9de59e_4_k_cu_6b802b4d_186534cuda3std6ranges3__45__cpo4swapE
	.align		8
        /*0050*/ 	.dword	_ZN40_INTERNAL_bc9de59e_4_k_cu_6b802b4d_186534cuda3std6ranges3__45__cpo9iter_moveE
	.align		8
        /*0058*/ 	.dword	_ZN40_INTERNAL_bc9de59e_4_k_cu_6b802b4d_186534cute7productE
	.align		8
        /*0060*/ 	.dword	_ZN40_INTERNAL_bc9de59e_4_k_cu_6b802b4d_186534cute1_E
	.align		8
        /*0068*/ 	.dword	$str$22
	.align		8
        /*0070*/ 	.dword	$str$23


//--------------------- .text._ZN7cutlass13device_kernelINS_4gemm6kernel13GemmUniversalIN4cute5tupleIJiiiiEEENS1_10collective13CollectiveMmaINS1_34MainloopSm90TmaGmmaWarpSpecializedILi5ENS5_IJNS4_1CILi1EEESB_SB_EEENS1_32KernelTmaWarpSpecializedPingpongEEENS5_IJNSA_ILi64EEENSA_ILi256EEESF_EEENS_6half_tENS5_IJSB_llEEESI_SJ_NS4_8TiledMMAINS4_8MMA_AtomIJNS4_4SM904GMMA26MMA_64x256x16_F32F16F16_SSILNSN_5MajorE1ELSP_1ELNSN_7ScaleInE1ELSQ_1EEEEEENS4_6LayoutISC_NS5_IJNSA_ILi0EEESU_SU_EEEEENS5_IJNS4_10UnderscoreESX_SX_EEEEENS4_13SM90_TMA_LOADENS4_14ComposedLayoutINS4_7SwizzleILi3ELi4ELi3EEENS4_18smem_ptr_flag_bitsILi16EEENST_INS5_IJSF_NSA_ILi8EEEEEENS5_IJSB_SF_EEEEEEEvNS4_8identityES10_S1A_vS1B_EENS_8epilogue10collective6detail29Sm90TmaWarpSpecializedAdapterINS1E_15DefaultEpilogueISI_NS5_IJlSB_lEEES1I_NS1D_6thread17LinearCombinationISI_Li1EffLNS1J_9ScaleType4KindE0ELNS_15FloatRoundStyleE2ESI_EENS1_15EpilogueDefaultEEEEEvvEEEEvNT_6ParamsE --------------------------
	.section	.text._ZN7cutlass13device_kernelINS_4gemm6kernel13GemmUniversalIN4cute5tupleIJiiiiEEENS1_10collective13CollectiveMmaINS1_34MainloopSm90TmaGmmaWarpSpecializedILi5ENS5_IJNS4_1CILi1EEESB_SB_EEENS1_32KernelTmaWarpSpecializedPingpongEEENS5_IJNSA_ILi64EEENSA_ILi256EEESF_EEENS_6half_tENS5_IJSB_llEEESI_SJ_NS4_8TiledMMAINS4_8MMA_AtomIJNS4_4SM904GMMA26MMA_64x256x16_F32F16F16_SSILNSN_5MajorE1ELSP_1ELNSN_7ScaleInE1ELSQ_1EEEEEENS4_6LayoutISC_NS5_IJNSA_ILi0EEESU_SU_EEEEENS5_IJNS4_10UnderscoreESX_SX_EEEEENS4_13SM90_TMA_LOADENS4_14ComposedLayoutINS4_7SwizzleILi3ELi4ELi3EEENS4_18smem_ptr_flag_bitsILi16EEENST_INS5_IJSF_NSA_ILi8EEEEEENS5_IJSB_SF_EEEEEEEvNS4_8identityES10_S1A_vS1B_EENS_8epilogue10collective6detail29Sm90TmaWarpSpecializedAdapterINS1E_15DefaultEpilogueISI_NS5_IJlSB_lEEES1I_NS1D_6thread17LinearCombinationISI_Li1EffLNS1J_9ScaleType4KindE0ELNS_15FloatRoundStyleE2ESI_EENS1_15EpilogueDefaultEEEEEvvEEEEvNT_6ParamsE,"ax",@progbits
	.align	128
.text._ZN7cutlass13device_kernelINS_4gemm6kernel13GemmUniversalIN4cute5tupleIJiiiiEEENS1_10collective13CollectiveMmaINS1_34MainloopSm90TmaGmmaWarpSpecializedILi5ENS5_IJNS4_1CILi1EEESB_SB_EEENS1_32KernelTmaWarpSpecializedPingpongEEENS5_IJNSA_ILi64EEENSA_ILi256EEESF_EEENS_6half_tENS5_IJSB_llEEESI_SJ_NS4_8TiledMMAINS4_8MMA_AtomIJNS4_4SM904GMMA26MMA_64x256x16_F32F16F16_SSILNSN_5MajorE1ELSP_1ELNSN_7ScaleInE1ELSQ_1EEEEEENS4_6LayoutISC_NS5_IJNSA_ILi0EEESU_SU_EEEEENS5_IJNS4_10UnderscoreESX_SX_EEEEENS4_13SM90_TMA_LOADENS4_14ComposedLayoutINS4_7SwizzleILi3ELi4ELi3EEENS4_18smem_ptr_flag_bitsILi16EEENST_INS5_IJSF_NSA_ILi8EEEEEENS5_IJSB_SF_EEEEEEEvNS4_8identityES10_S1A_vS1B_EENS_8epilogue10collective6detail29Sm90TmaWarpSpecializedAdapterINS1E_15DefaultEpilogueISI_NS5_IJlSB_lEEES1I_NS1D_6thread17LinearCombinationISI_Li1EffLNS1J_9ScaleType4KindE0ELNS_15FloatRoundStyleE2ESI_EENS1_15EpilogueDefaultEEEEEvvEEEEvNT_6ParamsE:
        .type           _ZN7cutlass13device_kernelINS_4gemm6kernel13GemmUniversalIN4cute5tupleIJiiiiEEENS1_10collective13CollectiveMmaINS1_34MainloopSm90TmaGmmaWarpSpecializedILi5ENS5_IJNS4_1CILi1EEESB_SB_EEENS1_32KernelTmaWarpSpecializedPingpongEEENS5_IJNSA_ILi64EEENSA_ILi256EEESF_EEENS_6half_tENS5_IJSB_llEEESI_SJ_NS4_8TiledMMAINS4_8MMA_AtomIJNS4_4SM904GMMA26MMA_64x256x16_F32F16F16_SSILNSN_5MajorE1ELSP_1ELNSN_7ScaleInE1ELSQ_1EEEEEENS4_6LayoutISC_NS5_IJNSA_ILi0EEESU_SU_EEEEENS5_IJNS4_10UnderscoreESX_SX_EEEEENS4_13SM90_TMA_LOADENS4_14ComposedLayoutINS4_7SwizzleILi3ELi4ELi3EEENS4_18smem_ptr_flag_bitsILi16EEENST_INS5_IJSF_NSA_ILi8EEEEEENS5_IJSB_SF_EEEEEEEvNS4_8identityES10_S1A_vS1B_EENS_8epilogue10collective6detail29Sm90TmaWarpSpecializedAdapterINS1E_15DefaultEpilogueISI_NS5_IJlSB_lEEES1I_NS1D_6thread17LinearCombinationISI_Li1EffLNS1J_9ScaleType4KindE0ELNS_15FloatRoundStyleE2ESI_EENS1_15EpilogueDefaultEEEEEvvEEEEvNT_6ParamsE,@function
        .size           _ZN7cutlass13device_kernelINS_4gemm6kernel13GemmUniversalIN4cute5tupleIJiiiiEEENS1_10collective13CollectiveMmaINS1_34MainloopSm90TmaGmmaWarpSpecializedILi5ENS5_IJNS4_1CILi1EEESB_SB_EEENS1_32KernelTmaWarpSpecializedPingpongEEENS5_IJNSA_ILi64EEENSA_ILi256EEESF_EEENS_6half_tENS5_IJSB_llEEESI_SJ_NS4_8TiledMMAINS4_8MMA_AtomIJNS4_4SM904GMMA26MMA_64x256x16_F32F16F16_SSILNSN_5MajorE1ELSP_1ELNSN_7ScaleInE1ELSQ_1EEEEEENS4_6LayoutISC_NS5_IJNSA_ILi0EEESU_SU_EEEEENS5_IJNS4_10UnderscoreESX_SX_EEEEENS4_13SM90_TMA_LOADENS4_14ComposedLayoutINS4_7SwizzleILi3ELi4ELi3EEENS4_18smem_ptr_flag_bitsILi16EEENST_INS5_IJSF_NSA_ILi8EEEEEENS5_IJSB_SF_EEEEEEEvNS4_8identityES10_S1A_vS1B_EENS_8epilogue10collective6detail29Sm90TmaWarpSpecializedAdapterINS1E_15DefaultEpilogueISI_NS5_IJlSB_lEEES1I_NS1D_6thread17LinearCombinationISI_Li1EffLNS1J_9ScaleType4KindE0ELNS_15FloatRoundStyleE2ESI_EENS1_15EpilogueDefaultEEEEEvvEEEEvNT_6ParamsE,(.L_x_327 - _ZN7cutlass13device_kernelINS_4gemm6kernel13GemmUniversalIN4cute5tupleIJiiiiEEENS1_10collective13CollectiveMmaINS1_34MainloopSm90TmaGmmaWarpSpecializedILi5ENS5_IJNS4_1CILi1EEESB_SB_EEENS1_32KernelTmaWarpSpecializedPingpongEEENS5_IJNSA_ILi64EEENSA_ILi256EEESF_EEENS_6half_tENS5_IJSB_llEEESI_SJ_NS4_8TiledMMAINS4_8MMA_AtomIJNS4_4SM904GMMA26MMA_64x256x16_F32F16F16_SSILNSN_5MajorE1ELSP_1ELNSN_7ScaleInE1ELSQ_1EEEEEENS4_6LayoutISC_NS5_IJNSA_ILi0EEESU_SU_EEEEENS5_IJNS4_10UnderscoreESX_SX_EEEEENS4_13SM90_TMA_LOADENS4_14ComposedLayoutINS4_7SwizzleILi3ELi4ELi3EEENS4_18smem_ptr_flag_bitsILi16EEENST_INS5_IJSF_NSA_ILi8EEEEEENS5_IJSB_SF_EEEEEEEvNS4_8identityES10_S1A_vS1B_EENS_8epilogue10collective6detail29Sm90TmaWarpSpecializedAdapterINS1E_15DefaultEpilogueISI_NS5_IJlSB_lEEES1I_NS1D_6thread17LinearCombinationISI_Li1EffLNS1J_9ScaleType4KindE0ELNS_15FloatRoundStyleE2ESI_EENS1_15EpilogueDefaultEEEEEvvEEEEvNT_6ParamsE)
        .other          _ZN7cutlass13device_kernelINS_4gemm6kernel13GemmUniversalIN4cute5tupleIJiiiiEEENS1_10collective13CollectiveMmaINS1_34MainloopSm90TmaGmmaWarpSpecializedILi5ENS5_IJNS4_1CILi1EEESB_SB_EEENS1_32KernelTmaWarpSpecializedPingpongEEENS5_IJNSA_ILi64EEENSA_ILi256EEESF_EEENS_6half_tENS5_IJSB_llEEESI_SJ_NS4_8TiledMMAINS4_8MMA_AtomIJNS4_4SM904GMMA26MMA_64x256x16_F32F16F16_SSILNSN_5MajorE1ELSP_1ELNSN_7ScaleInE1ELSQ_1EEEEEENS4_6LayoutISC_NS5_IJNSA_ILi0EEESU_SU_EEEEENS5_IJNS4_10UnderscoreESX_SX_EEEEENS4_13SM90_TMA_LOADENS4_14ComposedLayoutINS4_7SwizzleILi3ELi4ELi3EEENS4_18smem_ptr_flag_bitsILi16EEENST_INS5_IJSF_NSA_ILi8EEEEEENS5_IJSB_SF_EEEEEEEvNS4_8identityES10_S1A_vS1B_EENS_8epilogue10collective6detail29Sm90TmaWarpSpecializedAdapterINS1E_15DefaultEpilogueISI_NS5_IJlSB_lEEES1I_NS1D_6thread17LinearCombinationISI_Li1EffLNS1J_9ScaleType4KindE0ELNS_15FloatRoundStyleE2ESI_EENS1_15EpilogueDefaultEEEEEvvEEEEvNT_6ParamsE,@"STO_CUDA_ENTRY STV_DEFAULT"
_ZN7cutlass13device_kernelINS_4gemm6kernel13GemmUniversalIN4cute5tupleIJiiiiEEENS1_10collective13CollectiveMmaINS1_34MainloopSm90TmaGmmaWarpSpecializedILi5ENS5_IJNS4_1CILi1EEESB_SB_EEENS1_32KernelTmaWarpSpecializedPingpongEEENS5_IJNSA_ILi64EEENSA_ILi256EEESF_EEENS_6half_tENS5_IJSB_llEEESI_SJ_NS4_8TiledMMAINS4_8MMA_AtomIJNS4_4SM904GMMA26MMA_64x256x16_F32F16F16_SSILNSN_5MajorE1ELSP_1ELNSN_7ScaleInE1ELSQ_1EEEEEENS4_6LayoutISC_NS5_IJNSA_ILi0EEESU_SU_EEEEENS5_IJNS4_10UnderscoreESX_SX_EEEEENS4_13SM90_TMA_LOADENS4_14ComposedLayoutINS4_7SwizzleILi3ELi4ELi3EEENS4_18smem_ptr_flag_bitsILi16EEENST_INS5_IJSF_NSA_ILi8EEEEEENS5_IJSB_SF_EEEEEEEvNS4_8identityES10_S1A_vS1B_EENS_8epilogue10collective6detail29Sm90TmaWarpSpecializedAdapterINS1E_15DefaultEpilogueISI_NS5_IJlSB_lEEES1I_NS1D_6thread17LinearCombinationISI_Li1EffLNS1J_9ScaleType4KindE0ELNS_15FloatRoundStyleE2ESI_EENS1_15EpilogueDefaultEEEEEvvEEEEvNT_6ParamsE:
[----:B------:R-:W0:Y:S02]  /*0000*/  LDC R1, c[0x0][0x28] ;  /* 0x00000a00ff017b82 */ /* 0x000e240000000800 */
[----:B0-----:R-:W-:Y:S01]  /*0010*/  VIADD R1, R1, 0xfffffff8 ;  /* 0xfffffff801017836 */ /* 0x001fe20000000000 */
[----:B------:R-:W0:Y:S01]  /*0020*/  S2R R4, SR_TID.X ;  /* 0x0000000000047919 */ /* 0x000e220000002100 */
[----:B------:R-:W-:Y:S01]  /*0030*/  ELECT P0, URZ, PT ;  /* 0x00000000003f782f */ /* 0x000fe20003800000 */
[----:B------:R-:W-:Y:S01]  /*0040*/  BSSY B0, `(.L_x_0) ;  /* 0x000000f000007945 */ /* 0x000fe20003800000 */
[--C-:B0-----:R-:W-:Y:S02]  /*0050*/  SHF.R.U32.HI R0, RZ, 0x5, R4.reuse ;  /* 0x00000005ff007819 */ /* 0x101fe40000011604 */
[----:B------:R-:W-:-:S03]  /*0060*/  SHF.R.U32.HI R5, RZ, 0x7, R4 ;  /* 0x00000007ff057819 */ /* 0x000fc60000011604 */
[----:B------:R-:W0:Y:S04]  /*0070*/  SHFL.IDX PT, R2, R0, RZ, 0x1f ;  /* 0x00001fff00027589 */ /* 0x000e2800000e0000 */
[----:B------:R1:W2:Y:S01]  /*0080*/  SHFL.IDX PT, R8, R5, RZ, 0x1f ;  /* 0x00001fff05087589 */ /* 0x0002a200000e0000 */
[----:B0-----:R-:W-:-:S13]  /*0090*/  ISETP.NE.OR P0, PT, R2, RZ, !P0 ;  /* 0x000000ff0200720c */ /* 0x001fda0004705670 */
[----:B-12---:R-:W-:Y:S05]  /*00a0*/  @P0 BRA `(.L_x_1) ;  /* 0x0000000000200947 */ /* 0x006fea0003800000 */
[----:B------:R-:W-:Y:S02]  /*00b0*/  ULDC.64 UR4, c[0x0][0x198] ;  /* 0x0000660000047ab9 */ /* 0x000fe40000000a00 */
[----:B------:R-:W-:Y:S02]  /*00c0*/  UIADD3 UR6, UP0, UR4, 0xf0, URZ ;  /* 0x000000f004067890 */ /* 0x000fe4000ff1e03f */
[----:B------:R-:W-:Y:S02]  /*00d0*/  UIADD3 UR4, UP1, UR4, 0x1f0, URZ ;  /* 0x000001f004047890 */ /* 0x000fe4000ff3e03f */
[----:B------:R-:W-:Y:S02]  /*00e0*/  UIADD3.X UR7, URZ, UR5, URZ, UP0, !UPT ;  /* 0x000000053f077290 */ /* 0x000fe400087fe43f */
[----:B------:R-:W-:-:S07]  /*00f0*/  UIADD3.X UR5, URZ, UR5, URZ, UP1, !UPT ;  /* 0x000000053f057290 */ /* 0x000fce0008ffe43f */
[----:B------:R0:W-:Y:S02]  /*0100*/  UTMACCTL.PF [UR6] ;  /* 0x00000000060079b9 */ /* 0x0001e40008040000 */
[----:B------:R0:W-:Y:S02]  /*0110*/  UTMACCTL.PF [UR4] ;  /* 0x00000000040079b9 */ /* 0x0001e40008040000 */
[----:B0-----:R-:W-:Y:S01]  /*0120*/  NOP ;  /* 0x0000000000007918 */ /* 0x001fe20000000000 */
.L_x_1:
[----:B------:R-:W-:Y:S05]  /*0130*/  BSYNC B0 ;  /* 0x0000000000007941 */ /* 0x000fea0003800000 */
.L_x_0:
[----:B------:R-:W0:Y:S02]  /*0140*/  SHFL.IDX PT, R3, R0, RZ, 0x1f ;  /* 0x00001fff00037589 */ /* 0x000e2400000e0000 */
[----:B0-----:R-:W-:-:S13]  /*0150*/  ISETP.NE.AND P0, PT, R3, RZ, PT ;  /* 0x000000ff0300720c */ /* 0x001fda0003f05270 */
[----:B------:R-:W-:Y:S05]  /*0160*/  @P0 BRA `(.L_x_2) ;  /* 0x0000000000600947 */ /* 0x000fea0003800000 */
[----:B------:R-:W0:Y:S01]  /*0170*/  S2UR UR8, SR_CgaCtaId ;  /* 0x00000000000879c3 */ /* 0x000e220000008800 */
[----:B------:R-:W-:Y:S01]  /*0180*/  UMOV UR4, 0x400 ;  /* 0x0000040000047882 */ /* 0x000fe20000000000 */
[----:B------:R-:W-:Y:S01]  /*0190*/  UMOV UR5, 0x1 ;  /* 0x0000000100057882 */ /* 0x000fe20000000000 */
[----:B------:R-:W-:Y:S01]  /*01a0*/  UMOV UR6, 0x80 ;  /* 0x0000008000067882 */ /* 0x000fe20000000000 */
[----:B------:R-:W-:Y:S01]  /*01b0*/  ELECT P0, URZ, PT ;  /* 0x00000000003f782f */ /* 0x000fe20003800000 */
[----:B------:R-:W-:-:S04]  /*01c0*/  UIADD3 UR6, -UR6, 0x100000, URZ ;  /* 0x0010000006067890 */ /* 0x000fc8000fffe13f */
[----:B------:R-:W-:Y:S02]  /*01d0*/  USHF.L.U32 UR7, UR6, 0xb, URZ ;  /* 0x0000000b06077899 */ /* 0x000fe4000800063f */
[----:B------:R-:W-:Y:S02]  /*01e0*/  USHF.L.U32 UR6, UR6, 0x1, URZ ;  /* 0x0000000106067899 */ /* 0x000fe4000800063f */
[----:B0-----:R-:W-:Y:S02]  /*01f0*/  ULEA UR8, UR8, UR4, 0x18 ;  /* 0x0000000408087291 */ /* 0x001fe4000f8ec03f */
[----:B------:R-:W-:-:S04]  /*0200*/  UIADD3 UR4, -UR5, 0x100000, URZ ;  /* 0x0010000005047890 */ /* 0x000fc8000fffe13f */
[----:B------:R-:W-:Y:S02]  /*0210*/  USHF.L.U32 UR5, UR4, 0xb, URZ ;  /* 0x0000000b04057899 */ /* 0x000fe4000800063f */
[----:B------:R-:W-:Y:S01]  /*0220*/  USHF.L.U32 UR4, UR4, 0x1, URZ ;  /* 0x0000000104047899 */ /* 0x000fe2000800063f */
[----:B------:R-:W0:Y:S11]  /*0230*/  FENCE.VIEW.ASYNC.S ;  /* 0x00000000000073c6 */ /* 0x000e360000000000 */
[----:B0-----:R0:W1:Y:S01]  /*0240*/  SYNCS.EXCH.64 URZ, [UR8], UR4 ;  /* 0x00000004083f75b2 */ /* 0x0010620008000100 */
[----:B------:R0:W2:Y:S01]  /*0250*/  SYNCS.EXCH.64 URZ, [UR8+0x28], UR6 ;  /* 0x00002806083f75b2 */ /* 0x0000a20008000100 */
[----:B------:R0:W3:Y:S01]  /*0260*/  SYNCS.EXCH.64 URZ, [UR8+0x8], UR4 ;  /* 0x00000804083f75b2 */ /* 0x0000e20008000100 */
[----:B------:R0:W4:Y:S01]  /*0270*/  SYNCS.EXCH.64 URZ, [UR8+0x30], UR6 ;  /* 0x00003006083f75b2 */ /* 0x0001220008000100 */
[----:B------:R0:W0:Y:S01]  /*0280*/  SYNCS.EXCH.64 URZ, [UR8+0x10], UR4 ;  /* 0x00001004083f75b2 */ /* 0x0000220008000100 */
[----:B------:R0:W0:Y:S01]  /*0290*/  SYNCS.EXCH.64 URZ, [UR8+0x38], UR6 ;  /* 0x00003806083f75b2 */ /* 0x0000220008000100 */
[----:B------:R0:W0:Y:S01]  /*02a0*/  SYNCS.EXCH.64 URZ, [UR8+0x18], UR4 ;  /* 0x00001804083f75b2 */ /* 0x0000220008000100 */
[----:B------:R0:W0:Y:S01]  /*02b0*/  SYNCS.EXCH.64 URZ, [UR8+0x40], UR6 ;  /* 0x00004006083f75b2 */ /* 0x0000220008000100 */
[----:B------:R0:W0:Y:S01]  /*02c0*/  SYNCS.EXCH.64 URZ, [UR8+0x20], UR4 ;  /* 0x00002004083f75b2 */ /* 0x0000220008000100 */
[----:B------:R0:W0:Y:S01]  /*02d0*/  SYNCS.EXCH.64 URZ, [UR8+0x48], UR6 ;  /* 0x00004806083f75b2 */ /* 0x0000220008000100 */
[----:B------:R-:W-:Y:S01]  /*02e0*/  NOP ;  /* 0x0000000000007918 */ /* 0x000fe20000000000 */
.L_x_2:
[----:B------:R-:W5:Y:S01]  /*02f0*/  SHFL.IDX PT, R6, R0, RZ, 0x1f ;  /* 0x00001fff00067589 */ /* 0x000f6200000e0000 */
[----:B------:R-:W-:Y:S01]  /*0300*/  ELECT P0, URZ, PT ;  /* 0x00000000003f782f */ /* 0x000fe20003800000 */
[----:B------:R-:W-:Y:S01]  /*0310*/  NOP ;  /* 0x0000000000007918 */ /* 0x000fe20000000000 */
[----:B------:R-:W-:Y:S01]  /*0320*/  ELECT P1, URZ, PT ;  /* 0x00000000003f782f */ /* 0x000fe20003820000 */
[----:B------:R-:W1:Y:S01]  /*0330*/  SHFL.IDX PT, R3, R0, RZ, 0x1f ;  /* 0x00001fff00037589 */ /* 0x000e6200000e0000 */
[----:B0-----:R-:W-:Y:S01]  /*0340*/  UMOV UR4, 0x20 ;  /* 0x0000002000047882 */ /* 0x001fe20000000000 */
[----:B------:R-:W-:Y:S01]  /*0350*/  UMOV UR11, 0x80 ;  /* 0x00000080000b7882 */ /* 0x000fe20000000000 */
[----:B------:R-:W-:Y:S01]  /*0360*/  NOP ;  /* 0x0000000000007918 */ /* 0x000fe20000000000 */
[C---:B------:R-:W-:Y:S01]  /*0370*/  VIADD R33, R8.reuse, 0xffffffff ;  /* 0xffffffff08217836 */ /* 0x040fe20000000000 */
[----:B------:R-:W0:Y:S01]  /*0380*/  SHFL.IDX PT, R5, R5, RZ, 0x1f ;  /* 0x00001fff05057589 */ /* 0x000e2200000e0000 */
[----:B------:R-:W-:Y:S01]  /*0390*/  ULDC.64 UR36, c[0x0][0x208] ;  /* 0x0000820000247ab9 */ /* 0x000fe20000000a00 */
[----:B------:R-:W-:-:S02]  /*03a0*/  ISETP.NE.AND P2, PT, R8, RZ, PT ;  /* 0x000000ff0800720c */ /* 0x000fc40003f45270 */
[----:B------:R-:W-:Y:S02]  /*03b0*/  ISETP.GE.U32.AND P3, PT, R33, 0x2, PT ;  /* 0x000000022100780c */ /* 0x000fe40003f66070 */
[----:B-----5:R-:W-:Y:S02]  /*03c0*/  ISETP.NE.OR P0, PT, R6, RZ, !P0 ;  /* 0x000000ff0600720c */ /* 0x020fe40004705670 */
[----:B-1----:R-:W-:Y:S02]  /*03d0*/  ISETP.NE.OR P1, PT, R3, RZ, !P1 ;  /* 0x000000ff0300720c */ /* 0x002fe40004f25670 */
[----:B------:R-:W-:-:S04]  /*03e0*/  SHF.R.S32.HI R3, RZ, 0x1f, R2 ;  /* 0x0000001fff037819 */ /* 0x000fc80000011402 */
[----:B------:R-:W-:-:S05]  /*03f0*/  LEA.HI R3, R3, R2, RZ, 0x2 ;  /* 0x0000000203037211 */ /* 0x000fca00078f10ff */
[----:B------:R-:W-:Y:S01]  /*0400*/  VOTEU.ALL UP0, P0 ;  /* 0x00000000003f7886 */ /* 0x000fe20000000000 */
[----:B------:R-:W-:Y:S01]  /*0410*/  LOP3.LUT R3, R3, 0xfffffffc, RZ, 0xc0, !PT ;  /* 0xfffffffc03037812 */ /* 0x000fe200078ec0ff */
[----:B------:R-:W-:-:S03]  /*0420*/  VOTEU.ALL UP1, P1 ;  /* 0x00000000003f7886 */ /* 0x000fc60000820000 */
[----:B------:R-:W1:Y:S01]  /*0430*/  @!UP0 S2UR UR7, SR_CgaCtaId ;  /* 0x00000000000789c3 */ /* 0x000e620000008800 */
[----:B------:R-:W-:Y:S01]  /*0440*/  @!UP0 UMOV UR6, 0x400 ;  /* 0x0000040000068882 */ /* 0x000fe20000000000 */
[----:B------:R-:W-:-:S04]  /*0450*/  @!UP0 UIADD3 UR4, -UR4, 0x100000, URZ ;  /* 0x0010000004048890 */ /* 0x000fc8000fffe13f */
[----:B------:R-:W-:Y:S02]  /*0460*/  @!UP0 USHF.L.U32 UR5, UR4, 0xb, URZ ;  /* 0x0000000b04058899 */ /* 0x000fe4000800063f */
[----:B------:R-:W-:Y:S01]  /*0470*/  @!UP0 USHF.L.U32 UR4, UR4, 0x1, URZ ;  /* 0x0000000104048899 */ /* 0x000fe2000800063f */
[----:B------:R-:W-:Y:S01]  /*0480*/  IMAD.IADD R0, R2, 0x1, -R3 ;  /* 0x0000000102007824 */ /* 0x000fe200078e0a03 */
[----:B------:R-:W-:Y:S01]  /*0490*/  @!UP1 UMOV UR9, 0x400 ;  /* 0x0000040000099882 */ /* 0x000fe20000000000 */
[----:B------:R-:W-:Y:S01]  /*04a0*/  VOTEU.ALL UP2, P1 ;  /* 0x00000000003f7886 */ /* 0x000fe20000840000 */
[----:B------:R-:W-:Y:S01]  /*04b0*/  VOTEU.ALL UP3, P1 ;  /* 0x00000000003f7886 */ /* 0x000fe20000860000 */
[----:B------:R-:W-:Y:S01]  /*04c0*/  VOTEU.ALL UP4, P1 ;  /* 0x00000000003f7886 */ /* 0x000fe20000880000 */
[----:B------:R-:W5:Y:S01]  /*04d0*/  @!UP1 S2UR UR10, SR_CgaCtaId ;  /* 0x00000000000a99c3 */ /* 0x000f620000008800 */
[----:B------:R-:W-:Y:S01]  /*04e0*/  VOTEU.ALL UP5, P1 ;  /* 0x00000000003f7886 */ /* 0x000fe200008a0000 */
[----:B------:R-:W-:-:S04]  /*04f0*/  SHF.R.S32.HI R3, RZ, 0x1f, R4 ;  /* 0x0000001fff037819 */ /* 0x000fc80000011404 */
[----:B------:R-:W-:-:S04]  /*0500*/  LEA.HI R3, R3, R4, RZ, 0x7 ;  /* 0x0000000403037211 */ /* 0x000fc800078f38ff */
[----:B------:R-:W-:-:S05]  /*0510*/  LOP3.LUT R3, R3, 0xffffff80, RZ, 0xc0, !PT ;  /* 0xffffff8003037812 */ /* 0x000fca00078ec0ff */
[----:B------:R-:W-:Y:S01]  /*0520*/  IMAD.IADD R3, R4, 0x1, -R3 ;  /* 0x0000000104037824 */ /* 0x000fe200078e0a03 */
[----:B-1----:R-:W-:Y:S02]  /*0530*/  @!UP0 ULEA UR8, UR7, UR6, 0x18 ;  /* 0x0000000607088291 */ /* 0x002fe4000f8ec03f */
[----:B------:R-:W-:-:S04]  /*0540*/  @!UP1 UIADD3 UR6, -UR11, 0x100000, URZ ;  /* 0x001000000b069890 */ /* 0x000fc8000fffe13f */
[----:B------:R-:W-:Y:S02]  /*0550*/  @!UP1 USHF.L.U32 UR7, UR6, 0xb, URZ ;  /* 0x0000000b06079899 */ /* 0x000fe4000800063f */
[----:B------:R-:W-:Y:S01]  /*0560*/  @!UP1 USHF.L.U32 UR6, UR6, 0x1, URZ ;  /* 0x0000000106069899 */ /* 0x000fe2000800063f */
[----:B------:R-:W-:Y:S01]  /*0570*/  VOTEU.ALL UP0, P0 ;  /* 0x00000000003f7886 */ /* 0x000fe20000000000 */
[----:B-----5:R-:W-:Y:S01]  /*0580*/  @!UP1 ULEA UR9, UR10, UR9, 0x18 ;  /* 0x000000090a099291 */ /* 0x020fe2000f8ec03f */
[----:B------:R-:W-:Y:S02]  /*0590*/  VOTEU.ALL UP1, P0 ;  /* 0x00000000003f7886 */ /* 0x000fe40000020000 */
[----:B------:R-:W-:Y:S01]  /*05a0*/  ULDC.64 UR10, c[0x0][0x598] ;  /* 0x00016600000a7ab9 */ /* 0x000fe20000000a00 */
[----:B------:R-:W-:Y:S01]  /*05b0*/  ISETP.NE.AND P0, PT, R0, 0x3, PT ;  /* 0x000000030000780c */ /* 0x000fe20003f05270 */
[----:B------:R-:W1:Y:S02]  /*05c0*/  FENCE.VIEW.ASYNC.S ;  /* 0x00000000000073c6 */ /* 0x000e640000000000 */
[----:B-1----:R1:W2:Y:S01]  /*05d0*/  @!UP0 SYNCS.EXCH.64 URZ, [UR8+0x80], UR4 ;  /* 0x00008004083f85b2 */ /* 0x0022a20008000100 */
[----:B------:R-:W-:-:S02]  /*05e0*/  ISETP.NE.U32.AND P1, PT, RZ, UR10, PT ;  /* 0x0000000aff007c0c */ /* 0x000fc4000bf25070 */
[----:B------:R-:W-:Y:S02]  /*05f0*/  ISETP.EQ.OR P0, PT, R0, RZ, !P0 ;  /* 0x000000ff0000720c */ /* 0x000fe40004702670 */
[----:B------:R-:W-:Y:S02]  /*0600*/  ISETP.NE.AND.EX P1, PT, RZ, UR11, PT, P1 ;  /* 0x0000000bff007c0c */ /* 0x000fe4000bf25310 */
[----:B------:R-:W-:-:S04]  /*0610*/  ISETP.EQ.AND P0, PT, R8, RZ, P0 ;  /* 0x000000ff0800720c */ /* 0x000fc80000702270 */
[----:B------:R-:W-:-:S04]  /*0620*/  SEL R16, RZ, 0x1, !P0 ;  /* 0x00000001ff107807 */ /* 0x000fc80004000000 */
[----:B------:R-:W-:Y:S01]  /*0630*/  SEL R16, R16, 0x2, P3 ;  /* 0x0000000210107807 */ /* 0x000fe20001800000 */
[----:B------:R1:W2:Y:S01]  /*0640*/  @!UP1 SYNCS.EXCH.64 URZ, [UR8+0x88], UR4 ;  /* 0x00008804083f95b2 */ /* 0x0002a20008000100 */
[----:B------:R-:W-:Y:S01]  /*0650*/  NOP ;  /* 0x0000000000007918 */ /* 0x000fe20000000000 */
[----:B------:R1:W2:Y:S01]  /*0660*/  @!UP2 SYNCS.EXCH.64 URZ, [UR9+0x60], UR6 ;  /* 0x00006006093fa5b2 */ /* 0x0002a20008000100 */
[----:B------:R1:W2:Y:S01]  /*0670*/  @!UP3 SYNCS.EXCH.64 URZ, [UR9+0x68], UR6 ;  /* 0x00006806093fb5b2 */ /* 0x0002a20008000100 */
[----:B------:R1:W2:Y:S01]  /*0680*/  @!UP4 SYNCS.EXCH.64 URZ, [UR9+0x70], UR6 ;  /* 0x00007006093fc5b2 */ /* 0x0002a20008000100 */
[----:B------:R1:W2:Y:S01]  /*0690*/  @!UP5 SYNCS.EXCH.64 URZ, [UR9+0x78], UR6 ;  /* 0x00007806093fd5b2 */ /* 0x0002a20008000100 */
[----:B------:R-:W-:Y:S01]  /*06a0*/  NOP ;  /* 0x0000000000007918 */ /* 0x000fe20000000000 */
[----:B--234-:R-:W-:Y:S06]  /*06b0*/  BAR.SYNC.DEFER_BLOCKING 0x0 ;  /* 0x0000000000007b1d */ /* 0x01cfec0000010000 */
[----:B01----:R-:W-:Y:S05]  /*06c0*/  @!P1 BRA `(.L_x_3) ;  /* 0x00000000001c9947 */ /* 0x003fea0003800000 */
[----:B------:R-:W0:Y:S02]  /*06d0*/  LDC.64 R6, c[0x0][0x598] ;  /* 0x00016600ff067b82 */ /* 0x000e240000000a00 */
[----:B0-----:R-:W2:Y:S02]  /*06e0*/  LDG.E.64 R6, desc[UR36][R6.64] ;  /* 0x0000002406067981 */ /* 0x001ea4000c1e1b00 */
[----:B--2---:R-:W-:-:S04]  /*06f0*/  ISETP.NE.U32.AND P0, PT, R6, RZ, PT ;  /* 0x000000ff0600720c */ /* 0x004fc80003f05070 */
[----:B------:R-:W-:-:S13]  /*0700*/  ISETP.NE.AND.EX P0, PT, R7, RZ, PT, P0 ;  /* 0x000000ff0700720c */ /* 0x000fda0003f05300 */
[----:B------:R-:W-:Y:S05]  /*0710*/  @!P0 BRA `(.L_x_3) ;  /* 0x0000000000088947 */ /* 0x000fea0003800000 */
[----:B------:R1:W5:Y:S01]  /*0720*/  LD.E R153, desc[UR36][R6.64] ;  /* 0x0000002406997980 */ /* 0x000362000c101900 */
[----:B------:R-:W-:Y:S05]  /*0730*/  BRA `(.L_x_4) ;  /* 0x0000000000247947 */ /* 0x000fea0003800000 */
.L_x_3:
[----:B------:R-:W-:Y:S02]  /*0740*/  ULDC.64 UR4, c[0x0][0x588] ;  /* 0x0001620000047ab9 */ /* 0x000fe40000000a00 */
[----:B------:R-:W-:-:S04]  /*0750*/  ISETP.NE.U32.AND P0, PT, RZ, UR4, PT ;  /* 0x00000004ff007c0c */ /* 0x000fc8000bf05070 */
[----:B------:R-:W-:-:S13]  /*0760*/  ISETP.NE.AND.EX P0, PT, RZ, UR5, PT, P0 ;  /* 0x00000005ff007c0c */ /* 0x000fda000bf05300 */
[----:B------:R-:W-:Y:S05]  /*0770*/  @!P0 BRA `(.L_x_5) ;  /* 0x00000000000c8947 */ /* 0x000fea0003800000 */
[----:B------:R-:W0:Y:S02]  /*0780*/  LDC.64 R6, c[0x0][0x588] ;  /* 0x00016200ff067b82 */ /* 0x000e240000000a00 */
[----:B0-----:R0:W5:Y:S01]  /*0790*/  LDG.E R153, desc[UR36][R6.64] ;  /* 0x0000002406997981 */ /* 0x001162000c1e1900 */
[----:B------:R-:W-:Y:S05]  /*07a0*/  BRA `(.L_x_4) ;  /* 0x0000000000087947 */ /* 0x000fea0003800000 */
.L_x_5:
[----:B------:R-:W-:Y:S02]  /*07b0*/  ULDC UR4, c[0x0][0x580] ;  /* 0x0001600000047ab9 */ /* 0x000fe40000000800 */
[----:B------:R-:W-:-:S07]  /*07c0*/  IMAD.U32 R153, RZ, RZ, UR4 ;  /* 0x00000004ff997e24 */ /* 0x000fce000f8e00ff */
.L_x_4:
[----:B------:R-:W-:Y:S02]  /*07d0*/  ULDC.64 UR4, c[0x0][0x5a0] ;  /* 0x0001680000047ab9 */ /* 0x000fe40000000a00 */
[----:B------:R-:W-:-:S04]  /*07e0*/  ISETP.NE.U32.AND P0, PT, RZ, UR4, PT ;  /* 0x00000004ff007c0c */ /* 0x000fc8000bf05070 */
[----:B------:R-:W-:-:S13]  /*07f0*/  ISETP.NE.AND.EX P0, PT, RZ, UR5, PT, P0 ;  /* 0x00000005ff007c0c */ /* 0x000fda000bf05300 */
[----:B------:R-:W-:Y:S05]  /*0800*/  @!P0 BRA `(.L_x_6) ;  /* 0x00000000001c8947 */ /* 0x000fea0003800000 */
[----:B01----:R-:W0:Y:S02]  /*0810*/  LDC.64 R6, c[0x0][0x5a0] ;  /* 0x00016800ff067b82 */ /* 0x003e240000000a00 */
[----:B0-----:R-:W2:Y:S02]  /*0820*/  LDG.E.64 R6, desc[UR36][R6.64] ;  /* 0x0000002406067981 */ /* 0x001ea4000c1e1b00 */
[----:B--2---:R-:W-:-:S04]  /*0830*/  ISETP.NE.U32.AND P0, PT, R6, RZ, PT ;  /* 0x000000ff0600720c */ /* 0x004fc80003f05070 */
[----:B------:R-:W-:-:S13]  /*0840*/  ISETP.NE.AND.EX P0, PT, R7, RZ, PT, P0 ;  /* 0x000000ff0700720c */ /* 0x000fda0003f05300 */
[----:B------:R-:W-:Y:S05]  /*0850*/  @!P0 BRA `(.L_x_6) ;  /* 0x0000000000088947 */ /* 0x000fea0003800000 */
[----:B------:R3:W5:Y:S01]  /*0860*/  LD.E R152, desc[UR36][R6.64] ;  /* 0x0000002406987980 */ /* 0x000762000c101900 */
[----:B------:R-:W-:Y:S05]  /*0870*/  BRA `(.L_x_7) ;  /* 0x0000000000247947 */ /* 0x000fea0003800000 */
.L_x_6:
[----:B------:R-:W-:Y:S02]  /*0880*/  ULDC.64 UR4, c[0x0][0x590] ;  /* 0x0001640000047ab9 */ /* 0x000fe40000000a00 */
[----:B------:R-:W-:-:S04]  /*0890*/  ISETP.NE.U32.AND P0, PT, RZ, UR4, PT ;  /* 0x00000004ff007c0c */ /* 0x000fc8000bf05070 */
[----:B------:R-:W-:-:S13]  /*08a0*/  ISETP.NE.AND.EX P0, PT, RZ, UR5, PT, P0 ;  /* 0x00000005ff007c0c */ /* 0x000fda000bf05300 */
[----:B------:R-:W-:Y:S05]  /*08b0*/  @!P0 BRA `(.L_x_8) ;  /* 0x00000000000c8947 */ /* 0x000fea0003800000 */
[----:B01----:R-:W0:Y:S02]  /*08c0*/  LDC.64 R6, c[0x0][0x590] ;  /* 0x00016400ff067b82 */ /* 0x003e240000000a00 */
[----:B0-----:R2:W5:Y:S01]  /*08d0*/  LDG.E R152, desc[UR36][R6.64] ;  /* 0x0000002406987981 */ /* 0x001562000c1e1900 */
[----:B------:R-:W-:Y:S05]  /*08e0*/  BRA `(.L_x_7) ;  /* 0x0000000000087947 */ /* 0x000fea0003800000 */
.L_x_8:
[----:B------:R-:W-:Y:S02]  /*08f0*/  ULDC UR4, c[0x0][0x584] ;  /* 0x0001610000047ab9 */ /* 0x000fe40000000800 */
[----:B------:R-:W-:-:S07]  /*0900*/  IMAD.U32 R152, RZ, RZ, UR4 ;  /* 0x00000004ff987e24 */ /* 0x000fce000f8e00ff */
.L_x_7:
[----:B------:R-:W4:Y:S01]  /*0910*/  LDC R2, c[0x0][0x65c] ;  /* 0x00019700ff027b82 */ /* 0x000f220000000800 */
[----:B------:R-:W4:Y:S01]  /*0920*/  S2R R14, SR_CTAID.Y ;  /* 0x00000000000e7919 */ /* 0x000f220000002600 */
[----:B------:R-:W-:Y:S01]  /*0930*/  ULDC UR6, c[0x0][0x28c] ;  /* 0x0000a30000067ab9 */ /* 0x000fe20000000800 */
[----:B------:R-:W-:Y:S01]  /*0940*/  ISETP.NE.AND P0, PT, R8, 0x2, PT ;  /* 0x000000020800780c */ /* 0x000fe20003f05270 */
[----:B------:R-:W-:Y:S01]  /*0950*/  UIADD3 UR6, UR6, 0x3f, URZ ;  /* 0x0000003f06067890 */ /* 0x000fe2000fffe03f */
[----:B0123--:R-:W0:Y:S01]  /*0960*/  S2R R6, SR_CTAID.X ;  /* 0x0000000000067919 */ /* 0x00fe220000002500 */
[----:B------:R-:W-:Y:S01]  /*0970*/  IMAD.MOV.U32 R7, RZ, RZ, RZ ;  /* 0x000000ffff077224 */ /* 0x000fe200078e00ff */
[----:B------:R-:W-:Y:S01]  /*0980*/  UMOV UR38, URZ ;  /* 0x0000003f00267c82 */ /* 0x000fe20008000000 */
[----:B------:R-:W-:Y:S01]  /*0990*/  USHF.R.S32.HI UR7, URZ, 0x1f, UR6 ;  /* 0x0000001f3f077899 */ /* 0x000fe20008011406 */
[----:B------:R-:W-:Y:S01]  /*09a0*/  UMOV UR39, URZ ;  /* 0x0000003f00277c82 */ /* 0x000fe20008000000 */
[----:B------:R-:W-:-:S02]  /*09b0*/  ULDC.64 UR8, c[0x0][0x650] ;  /* 0x0001940000087ab9 */ /* 0x000fc40000000a00 */
[----:B------:R-:W-:-:S04]  /*09c0*/  ULEA.HI UR7, UR7, UR6, URZ, 0x6 ;  /* 0x0000000607077291 */ /* 0x000fc8000f8f303f */
[----:B------:R-:W-:Y:S01]  /*09d0*/  USHF.R.S32.HI UR40, URZ, 0x6, UR7 ;  /* 0x000000063f287899 */ /* 0x000fe20008011407 */
[----:B----4-:R-:W-:-:S13]  /*09e0*/  ISETP.NE.AND P1, PT, R2, 0x1, PT ;  /* 0x000000010200780c */ /* 0x010fda0003f25270 */
[----:B------:R-:W0:Y:S01]  /*09f0*/  @P1 LDC R19, c[0x0][0x10] ;  /* 0x00000400ff131b82 */ /* 0x000e220000000800 */
[----:B------:R-:W-:Y:S02]  /*0a00*/  @P1 IMAD.MOV.U32 R8, RZ, RZ, R14 ;  /* 0x000000ffff081224 */ /* 0x000fe400078e000e */
[----:B------:R-:W-:Y:S02]  /*0a10*/  @P1 IMAD.MOV.U32 R9, RZ, RZ, RZ ;  /* 0x000000ffff091224 */ /* 0x000fe400078e00ff */
[----:B------:R-:W-:-:S03]  /*0a20*/  @P1 IMAD.MOV.U32 R17, RZ, RZ, RZ ;  /* 0x000000ffff111224 */ /* 0x000fc600078e00ff */
[----:B------:R-:W1:Y:S01]  /*0a30*/  @!P1 LDC R11, c[0x0][0xc] ;  /* 0x00000300ff0b9b82 */ /* 0x000e620000000800 */
[----:B------:R-:W-:Y:S01]  /*0a40*/  ULDC UR4, c[0x0][0xc] ;  /* 0x0000030000047ab9 */ /* 0x000fe20000000800 */
[----:B------:R-:W-:Y:S02]  /*0a50*/  ULDC UR5, c[0x0][0x10] ;  /* 0x0000040000057ab9 */ /* 0x000fe40000000800 */
[----:B------:R-:W-:-:S04]  /*0a60*/  UIMAD.WIDE.U32 UR4, UR4, UR5, URZ ;  /* 0x00000005040472a5 */ /* 0x000fc8000f8e003f */
[----:B------:R-:W2:Y:S01]  /*0a70*/  LDC R2, c[0x0][0x14] ;  /* 0x00000500ff027b82 */ /* 0x000ea20000000800 */
[----:B0-----:R-:W-:-:S04]  /*0a80*/  @P1 IMAD.WIDE.U32 R18, R6, R19, R8 ;  /* 0x0000001306121225 */ /* 0x001fc800078e0008 */
[----:B------:R-:W-:Y:S02]  /*0a90*/  @P1 IMAD.IADD R17, R19, 0x1, R17 ;  /* 0x0000000113111824 */ /* 0x000fe400078e0211 */
[----:B-1----:R-:W-:-:S04]  /*0aa0*/  @!P1 IMAD.WIDE.U32 R8, R11, R14, R6 ;  /* 0x0000000e0b089225 */ /* 0x002fc800078e0006 */
[----:B------:R-:W-:Y:S02]  /*0ab0*/  @!P1 IMAD.MOV.U32 R18, RZ, RZ, R8 ;  /* 0x000000ffff129224 */ /* 0x000fe400078e0008 */
[----:B------:R-:W-:Y:S02]  /*0ac0*/  @!P1 IMAD.MOV.U32 R17, RZ, RZ, R9 ;  /* 0x000000ffff119224 */ /* 0x000fe400078e0009 */
[----:B--2---:R-:W-:-:S04]  /*0ad0*/  IMAD.WIDE.U32 R12, R2, UR4, RZ ;  /* 0x00000004020c7c25 */ /* 0x004fc8000f8e00ff */
[----:B------:R-:W-:Y:S01]  /*0ae0*/  IMAD R23, R2, UR5, RZ ;  /* 0x0000000502177c24 */ /* 0x000fe2000f8e02ff */
[----:B------:R0:W-:Y:S03]  /*0af0*/  STL.64 [R1], R12 ;  /* 0x0000000c01007387 */ /* 0x0001e60000100a00 */
[----:B------:R-:W-:Y:S01]  /*0b00*/  IMAD.IADD R23, R13, 0x1, R23 ;  /* 0x000000010d177824 */ /* 0x000fe200078e0217 */
[----:B------:R-:W-:Y:S06]  /*0b10*/  @P0 BRA `(.L_x_9) ;  /* 0x0000000000200947 */ /* 0x000fec0003800000 */
[----:B------:R-:W-:Y:S01]  /*0b20*/  UISETP.GE.U32.AND UP0, UPT, UR40, 0x5, UPT ;  /* 0x000000052800788c */ /* 0x000fe2000bf06070 */
[----:B------:R-:W-:Y:S01]  /*0b30*/  IADD3 R18, P0, R18, R12, RZ ;  /* 0x0000000c12127210 */ /* 0x000fe20007f1e0ff */
[----:B------:R-:W-:Y:S01]  /*0b40*/  UIMAD.WIDE.U32 UR4, UR40, -0x33333333, URZ ;  /* 0xcccccccd280478a5 */ /* 0x000fe2000f8e003f */
[----:B------:R-:W-:-:S03]  /*0b50*/  UMOV UR39, URZ ;  /* 0x0000003f00277c82 */ /* 0x000fc60008000000 */
[----:B------:R-:W-:Y:S01]  /*0b60*/  USHF.R.U32.HI UR4, URZ, 0x2, UR5 ;  /* 0x000000023f047899 */ /* 0x000fe20008011605 */
[----:B------:R-:W-:-:S03]  /*0b70*/  IMAD.X R17, R23, 0x1, R17, P0 ;  /* 0x0000000117117824 */ /* 0x000fc600000e0611 */
[----:B------:R-:W-:Y:S02]  /*0b80*/  UIMAD UR38, UR4, -0x5, UR40 ;  /* 0xfffffffb042678a4 */ /* 0x000fe4000f8e0228 */
[----:B------:R-:W-:-:S12]  /*0b90*/  @UP0 ULOP3.LUT UR39, UR4, 0x1, URZ, 0xc0, !UPT ;  /* 0x0000000104270892 */ /* 0x000fd8000f8ec03f */
.L_x_9:
[----:B------:R-:W-:Y:S01]  /*0ba0*/  ISETP.GE.U32.AND P0, PT, R18, UR8, PT ;  /* 0x0000000812007c0c */ /* 0x000fe2000bf06070 */
[----:B------:R-:W-:Y:S01]  /*0bb0*/  IMAD.MOV.U32 R19, RZ, RZ, -0x1 ;  /* 0xffffffffff137424 */ /* 0x000fe200078e00ff */
[----:B------:R-:W-:Y:S01]  /*0bc0*/  PRMT R8, RZ, 0x7610, R8 ;  /* 0x00007610ff087816 */ /* 0x000fe20000000008 */
[----:B------:R-:W-:Y:S01]  /*0bd0*/  IMAD.MOV.U32 R22, RZ, RZ, -0x1 ;  /* 0xffffffffff167424 */ /* 0x000fe200078e00ff */
[----:B------:R-:W-:Y:S01]  /*0be0*/  ISETP.GE.U32.AND.EX P0, PT, R17, UR9, PT, P0 ;  /* 0x0000000911007c0c */ /* 0x000fe2000bf06100 */
[----:B------:R-:W-:-:S12]  /*0bf0*/  IMAD.MOV.U32 R2, RZ, RZ, -0x1 ;  /* 0xffffffffff027424 */ /* 0x000fd800078e00ff */
[----:B------:R-:W-:Y:S05]  /*0c00*/  @P0 BRA `(.L_x_10) ;  /* 0x00000004005c0947 */ /* 0x000fea0003800000 */
[----:B------:R-:W1:Y:S01]  /*0c10*/  LDC.64 R20, c[0x0][0x628] ;  /* 0x00018a00ff147b82 */ /* 0x000e620000000a00 */
[----:B------:R-:W-:Y:S02]  /*0c20*/  IMAD.MOV.U32 R8, RZ, RZ, R18 ;  /* 0x000000ffff087224 */ /* 0x000fe400078e0012 */
[----:B------:R-:W-:-:S05]  /*0c30*/  IMAD.MOV.U32 R9, RZ, RZ, R17 ;  /* 0x000000ffff097224 */ /* 0x000fca00078e0011 */
[----:B------:R-:W2:Y:S08]  /*0c40*/  LDC R2, c[0x0][0x630] ;  /* 0x00018c00ff027b82 */ /* 0x000eb00000000800 */
[----:B------:R-:W3:Y:S01]  /*0c50*/  LDC.64 R24, c[0x0][0x620] ;  /* 0x00018800ff187b82 */ /* 0x000ee20000000a00 */
[----:B-1----:R-:W-:-:S04]  /*0c60*/  ISETP.NE.U32.AND P0, PT, R20, RZ, PT ;  /* 0x000000ff1400720c */ /* 0x002fc80003f05070 */
[----:B------:R-:W-:-:S13]  /*0c70*/  ISETP.NE.AND.EX P0, PT, R21, RZ, PT, P0 ;  /* 0x000000ff1500720c */ /* 0x000fda0003f05300 */
[----:B--23--:R-:W-:Y:S05]  /*0c80*/  @!P0 BRA `(.L_x_11) ;  /* 0x0000000000288947 */ /* 0x00cfea0003800000 */
[----:B0-----:R-:W0:Y:S02]  /*0c90*/  LDC R13, c[0x0][0x634] ;  /* 0x00018d00ff0d7b82 */ /* 0x001e240000000800 */
[----:B0-----:R-:W-:-:S05]  /*0ca0*/  IADD3 R13, P0, R18, R13, RZ ;  /* 0x0000000d120d7210 */ /* 0x001fca0007f1e0ff */
[----:B------:R-:W-:-:S04]  /*0cb0*/  IMAD.X R15, RZ, RZ, R17, P0 ;  /* 0x000000ffff0f7224 */ /* 0x000fc800000e0611 */
[----:B------:R-:W-:-:S04]  /*0cc0*/  IMAD.WIDE.U32 R8, R15, R20, RZ ;  /* 0x000000140f087225 */ /* 0x000fc800078e00ff */
[----:B------:R-:W-:-:S04]  /*0cd0*/  IMAD.WIDE.U32 R10, P0, R13, R21, R8 ;  /* 0x000000150d0a7225 */ /* 0x000fc80007800008 */
[----:B------:R-:W-:-:S04]  /*0ce0*/  IMAD.WIDE.U32 R8, R13, R20, RZ ;  /* 0x000000140d087225 */ /* 0x000fc800078e00ff */
[----:B------:R-:W-:Y:S01]  /*0cf0*/  IMAD.X R13, RZ, RZ, RZ, P0 ;  /* 0x000000ffff0d7224 */ /* 0x000fe200000e06ff */
[----:B------:R-:W-:Y:S01]  /*0d00*/  IADD3 RZ, P0, R9, R10, RZ ;  /* 0x0000000a09ff7210 */ /* 0x000fe20007f1e0ff */
[----:B------:R-:W-:-:S04]  /*0d10*/  IMAD.MOV.U32 R12, RZ, RZ, R11 ;  /* 0x000000ffff0c7224 */ /* 0x000fc800078e000b */
[----:B------:R-:W-:-:S08]  /*0d20*/  IMAD.WIDE.U32.X R8, R15, R21, R12, P0 ;  /* 0x000000150f087225 */ /* 0x000fd000000e040c */
.L_x_11:
[-CC-:B------:R-:W-:Y:S01]  /*0d30*/  SHF.R.U64 R31, R8, R2.reuse, R9.reuse ;  /* 0x00000002081f7219 */ /* 0x180fe20000001209 */
[----:B0-----:R-:W0:Y:S01]  /*0d40*/  LDC R12, c[0x0][0x618] ;  /* 0x00018600ff0c7b82 */ /* 0x001e220000000800 */
[----:B------:R-:W-:Y:S01]  /*0d50*/  SHF.R.U32.HI R7, RZ, R2, R9 ;  /* 0x00000002ff077219 */ /* 0x000fe20000011609 */
[----:B------:R-:W-:Y:S01]  /*0d60*/  ULDC UR4, c[0x0][0x150] ;  /* 0x0000540000047ab9 */ /* 0x000fe20000000800 */
[----:B------:R-:W-:Y:S01]  /*0d70*/  IADD3 R11, P0, RZ, -R31, RZ ;  /* 0x8000001fff0b7210 */ /* 0x000fe20007f1e0ff */
[----:B------:R-:W-:Y:S01]  /*0d80*/  IMAD.MOV.U32 R19, RZ, RZ, R17 ;  /* 0x000000ffff137224 */ /* 0x000fe200078e0011 */
[----:B------:R-:W-:-:S03]  /*0d90*/  I2FP.F32.U32 R2, R6 ;  /* 0x0000000600027245 */ /* 0x000fc60000201000 */
[----:B------:R-:W1:Y:S01]  /*0da0*/  LDC.64 R26, c[0x0][0x640] ;  /* 0x00019000ff1a7b82 */ /* 0x000e620000000a00 */
[----:B------:R-:W-:Y:S02]  /*0db0*/  IMAD.X R13, RZ, RZ, ~R7, P0 ;  /* 0x000000ffff0d7224 */ /* 0x000fe400000e0e07 */
[----:B------:R-:W-:Y:S01]  /*0dc0*/  FMUL R2, R2, UR4 ;  /* 0x0000000402027c20 */ /* 0x000fe20008400000 */
[----:B------:R-:W-:Y:S01]  /*0dd0*/  IMAD.WIDE.U32 R8, R11, R24, R18 ;  /* 0x000000180b087225 */ /* 0x000fe200078e0012 */
[----:B------:R-:W-:-:S03]  /*0de0*/  ULDC UR4, c[0x0][0x154] ;  /* 0x0000550000047ab9 */ /* 0x000fc60000000800 */
[----:B------:R-:W-:Y:S01]  /*0df0*/  IMAD R10, R13, R24, RZ ;  /* 0x000000180d0a7224 */ /* 0x000fe200078e02ff */
[----:B------:R-:W2:Y:S01]  /*0e00*/  LDC R7, c[0x0][0x144] ;  /* 0x00005100ff077b82 */ /* 0x000ea20000000800 */
[----:B------:R-:W3:Y:S02]  /*0e10*/  F2I.U32.TRUNC.NTZ R2, R2 ;  /* 0x0000000200027305 */ /* 0x000ee4000020f000 */
[----:B------:R-:W-:-:S04]  /*0e20*/  IMAD R11, R11, R25, R10 ;  /* 0x000000190b0b7224 */ /* 0x000fc800078e020a */
[----:B------:R-:W-:Y:S01]  /*0e30*/  IMAD.IADD R9, R9, 0x1, R11 ;  /* 0x0000000109097824 */ /* 0x000fe200078e020b */
[----:B------:R-:W4:Y:S01]  /*0e40*/  LDC R22, c[0x0][0x608] ;  /* 0x00018200ff167b82 */ /* 0x000f220000000800 */
[----:B------:R-:W-:-:S03]  /*0e50*/  IMAD.MOV.U32 R11, RZ, RZ, -0x1 ;  /* 0xffffffffff0b7424 */ /* 0x000fc600078e00ff */
[--C-:B0-----:R-:W-:Y:S02]  /*0e60*/  SHF.R.U64 R20, R8, R12, R9.reuse ;  /* 0x0000000c08147219 */ /* 0x101fe40000001209 */
[----:B------:R-:W-:Y:S02]  /*0e70*/  I2FP.F32.U32 R8, R14 ;  /* 0x0000000e00087245 */ /* 0x000fe40000201000 */
[----:B------:R-:W0:Y:S01]  /*0e80*/  LDC R24, c[0x0][0x658] ;  /* 0x00019600ff187b82 */ /* 0x000e220000000800 */
[----:B-1----:R-:W-:Y:S01]  /*0e90*/  ISETP.NE.U32.AND P0, PT, R26, RZ, PT ;  /* 0x000000ff1a00720c */ /* 0x002fe20003f05070 */
[----:B---3--:R-:W-:Y:S02]  /*0ea0*/  IMAD.MOV R10, RZ, RZ, -R2 ;  /* 0x000000ffff0a7224 */ /* 0x008fe400078e0a02 */
[----:B------:R-:W-:Y:S01]  /*0eb0*/  FMUL R8, R8, UR4 ;  /* 0x0000000408087c20 */ /* 0x000fe20008400000 */
[----:B------:R-:W-:Y:S02]  /*0ec0*/  SHF.R.U32.HI R9, RZ, R12, R9 ;  /* 0x0000000cff097219 */ /* 0x000fe40000011609 */
[----:B------:R-:W-:Y:S01]  /*0ed0*/  ISETP.NE.AND.EX P0, PT, R27, RZ, PT, P0 ;  /* 0x000000ff1b00720c */ /* 0x000fe20003f05300 */
[----:B------:R1:W3:Y:S01]  /*0ee0*/  F2I.U32.TRUNC.NTZ R15, R8 ;  /* 0x00000008000f7305 */ /* 0x0002e2000020f000 */
[----:B------:R-:W1:Y:S01]  /*0ef0*/  LDC R19, c[0x0][0x148] ;  /* 0x00005200ff137b82 */ /* 0x000e620000000800 */
[----:B--2---:R-:W-:-:S07]  /*0f00*/  IMAD R2, R7, R10, R6 ;  /* 0x0000000a07027224 */ /* 0x004fce00078e0206 */
[----:B------:R-:W2:Y:S01]  /*0f10*/  LDC R25, c[0x0][0x600] ;  /* 0x00018000ff197b82 */ /* 0x000ea20000000800 */
[-CC-:B----4-:R-:W-:Y:S02]  /*0f20*/  SHF.R.U64 R32, R20, R22.reuse, R9.reuse ;  /* 0x0000001614207219 */ /* 0x190fe40000001209 */
[----:B------:R-:W-:Y:S01]  /*0f30*/  SHF.R.U32.HI R7, RZ, R22, R9 ;  /* 0x00000016ff077219 */ /* 0x000fe20000011609 */
[----:B------:R-:W-:-:S04]  /*0f40*/  IMAD.MOV.U32 R9, RZ, RZ, 0x1 ;  /* 0x00000001ff097424 */ /* 0x000fc800078e00ff */
[----:B------:R-:W4:Y:S01]  /*0f50*/  LDC R28, c[0x0][0x648] ;  /* 0x00019200ff1c7b82 */ /* 0x000f220000000800 */
[-C--:B0-----:R-:W-:Y:S02]  /*0f60*/  SHF.L.U32 R6, R11, R24.reuse, RZ ;  /* 0x000000180b067219 */ /* 0x081fe400000006ff */
[--C-:B------:R-:W-:Y:S02]  /*0f70*/  SHF.R.U64 R22, R32, R24, R7.reuse ;  /* 0x0000001820167219 */ /* 0x100fe40000001207 */
[----:B------:R-:W-:Y:S02]  /*0f80*/  LOP3.LUT R13, RZ, R6, RZ, 0x33, !PT ;  /* 0x00000006ff0d7212 */ /* 0x000fe400078e33ff */
[-C--:B------:R-:W-:Y:S01]  /*0f90*/  SHF.R.U32.HI R7, RZ, R24.reuse, R7 ;  /* 0x00000018ff077219 */ /* 0x080fe20000011607 */
[----:B------:R-:W0:Y:S01]  /*0fa0*/  LDC R29, c[0x0][0x638] ;  /* 0x00018e00ff1d7b82 */ /* 0x000e220000000800 */
[----:B------:R-:W-:Y:S01]  /*0fb0*/  SHF.L.U32 R12, R9, R24, RZ ;  /* 0x00000018090c7219 */ /* 0x000fe200000006ff */
[----:B------:R-:W-:-:S06]  /*0fc0*/  IMAD.MOV.U32 R6, RZ, RZ, R22 ;  /* 0x000000ffff067224 */ /* 0x000fcc00078e0016 */
[----:B------:R-:W0:Y:S01]  /*0fd0*/  LDC R30, c[0x0][0x610] ;  /* 0x00018400ff1e7b82 */ /* 0x000e220000000800 */
[----:B-1-3--:R-:W-:Y:S05]  /*0fe0*/  @!P0 BRA `(.L_x_12) ;  /* 0x0000000000288947 */ /* 0x00afea0003800000 */
[----:B------:R-:W1:Y:S02]  /*0ff0*/  LDC R11, c[0x0][0x64c] ;  /* 0x00019300ff0b7b82 */ /* 0x000e640000000800 */
[----:B-1----:R-:W-:-:S05]  /*1000*/  IADD3 R11, P0, R22, R11, RZ ;  /* 0x0000000b160b7210 */ /* 0x002fca0007f1e0ff */
        /* <DEDUP_REMOVED lines=8> */
.L_x_12:
[----:B----4-:R-:W-:Y:S01]  /*1090*/  SHF.R.U64 R6, R6, R28, R7 ;  /* 0x0000001c06067219 */ /* 0x010fe20000001207 */
[----:B--2---:R-:W-:Y:S01]  /*10a0*/  VIADD R7, R25, 0xffffffff ;  /* 0xffffffff19077836 */ /* 0x004fe20000000000 */
[----:B------:R-:W-:Y:S01]  /*10b0*/  LOP3.LUT R13, R32, R13, RZ, 0xc0, !PT ;  /* 0x0000000d200d7212 */ /* 0x000fe200078ec0ff */
[----:B------:R-:W-:Y:S02]  /*10c0*/  IMAD.MOV R15, RZ, RZ, -R15 ;  /* 0x000000ffff0f7224 */ /* 0x000fe400078e0a0f */
[----:B------:R-:W-:Y:S01]  /*10d0*/  IMAD.MOV R8, RZ, RZ, -R6 ;  /* 0x000000ffff087224 */ /* 0x000fe200078e0a06 */
[----:B------:R-:W-:Y:S01]  /*10e0*/  LOP3.LUT R7, R20, R7, RZ, 0xc0, !PT ;  /* 0x0000000714077212 */ /* 0x000fe200078ec0ff */
[----:B------:R-:W-:Y:S02]  /*10f0*/  IMAD R13, R12, R6, R13 ;  /* 0x000000060c0d7224 */ /* 0x000fe400078e020d */
[----:B------:R-:W-:Y:S02]  /*1100*/  @P1 IMAD R2, R19, R15, R14 ;  /* 0x0000000f13021224 */ /* 0x000fe400078e020e */
[----:B0-----:R-:W-:-:S02]  /*1110*/  IMAD R6, R8, R29, R22 ;  /* 0x0000001d08067224 */ /* 0x001fc400078e0216 */
[----:B------:R-:W-:Y:S02]  /*1120*/  IMAD R2, R13, R30, R2 ;  /* 0x0000001e0d027224 */ /* 0x000fe400078e0202 */
[----:B------:R-:W-:Y:S02]  /*1130*/  IMAD R19, R6, R25, R7 ;  /* 0x0000001906137224 */ /* 0x000fe400078e0207 */
[----:B------:R-:W-:-:S03]  /*1140*/  IMAD.MOV.U32 R8, RZ, RZ, 0x1 ;  /* 0x00000001ff087424 */ /* 0x000fc600078e00ff */
[----:B------:R-:W-:Y:S02]  /*1150*/  SEL R22, R19, R2, !P1 ;  /* 0x0000000213167207 */ /* 0x000fe40004800000 */
[----:B------:R-:W-:Y:S01]  /*1160*/  SEL R19, R2, R19, !P1 ;  /* 0x0000001302137207 */ /* 0x000fe20004800000 */
[----:B------:R-:W-:-:S07]  /*1170*/  IMAD.MOV.U32 R2, RZ, RZ, R31 ;  /* 0x000000ffff027224 */ /* 0x000fce00078e001f */
.L_x_10:
[----:B------:R-:W-:Y:S05]  /*1180*/  @!P2 BRA `(.L_x_13) ;  /* 0x000000900080a947 */ /* 0x000fea0003800000 */
[----:B------:R-:W-:-:S13]  /*1190*/  ISETP.GT.U32.AND P0, PT, R33, 0x1, PT ;  /* 0x000000012100780c */ /* 0x000fda0003f04070 */
[----:B------:R-:W-:Y:S05]  /*11a0*/  @P0 EXIT ;  /* 0x000000000000094d */ /* 0x000fea0003800000 */
.L_x_14:
[----:B------:R-:W-:-:S08]  /*11b0*/  NOP ;  /* 0x0000000000007918 */ /* 0x000fd00000000000 */
[----:B------:R-:W1:Y:S02]  /*11c0*/  USETMAXREG.TRY_ALLOC.CTAPOOL UP0, 0xe8 ;  /* 0x000000e8000079c8 */ /* 0x000e640008000600 */
[----:B-1----:R-:W-:-:S13]  /*11d0*/  PLOP3.LUT P0, PT, PT, PT, UP0, 0x80, 0x0 ;  /* 0x000000000000781c */ /* 0x002fda0003f0f008 */
[----:B------:R-:W-:Y:S05]  /*11e0*/  @!P0 BRA `(.L_x_14) ;  /* 0xfffffffc00f08947 */ /* 0x000fea000383ffff */
[----:B------:R-:W-:-:S13]  /*11f0*/  LOP3.LUT P0, RZ, R8, 0xff, RZ, 0xc0, !PT ;  /* 0x000000ff08ff7812 */ /* 0x000fda000780c0ff */
[----:B------:R-:W-:Y:S05]  /*1200*/  @!P0 EXIT ;  /* 0x000000000000894d */ /* 0x000fea0003800000 */
[----:B------:R-:W1:Y:S01]  /*1210*/  S2UR UR4, SR_CgaCtaId ;  /* 0x00000000000479c3 */ /* 0x000e620000008800 */
[----:B------:R-:W-:Y:S01]  /*1220*/  VIADD R6, R5, 0xffffffff ;  /* 0xffffffff05067836 */ /* 0x000fe20000000000 */
[----:B------:R-:W-:Y:S01]  /*1230*/  SHF.R.S32.HI R0, RZ, 0x1f, R3 ;  /* 0x0000001fff007819 */ /* 0x000fe20000011403 */
[----:B------:R-:W-:Y:S01]  /*1240*/  UMOV UR41, 0x400 ;  /* 0x0000040000297882 */ /* 0x000fe20000000000 */
[----:B------:R-:W-:Y:S01]  /*1250*/  UISETP.LT.AND UP0, UPT, UR40, 0x1, UPT ;  /* 0x000000012800788c */ /* 0x000fe2000bf01270 */
[----:B------:R-:W-:Y:S01]  /*1260*/  LOP3.LUT R172, R16, 0x1, RZ, 0xfc, !PT ;  /* 0x0000000110ac7812 */ /* 0x000fe200078efcff */
[----:B------:R-:W-:Y:S01]  /*1270*/  USHF.L.U32 UR44, UR40, 0x1, URZ ;  /* 0x00000001282c7899 */ /* 0x000fe2000800063f */
[----:B------:R-:W-:Y:S01]  /*1280*/  R2UR UR42, R6 ;  /* 0x00000000062a72ca */ /* 0x000fe200000e0000 */
[----:B------:R-:W-:Y:S01]  /*1290*/  USEL UR43, UR40, 0x1, UP0 ;  /* 0x00000001282b7887 */ /* 0x000fe20008000000 */
[CC--:B------:R-:W-:Y:S02]  /*12a0*/  LEA.HI R4, R0.reuse, R3.reuse, RZ, 0x2 ;  /* 0x0000000300047211 */ /* 0x0c0fe400078f10ff */
[----:B------:R-:W-:Y:S01]  /*12b0*/  LEA.HI R0, R0, R3, RZ, 0x5 ;  /* 0x0000000300007211 */ /* 0x000fe200078f28ff */
[----:B------:R-:W-:Y:S01]  /*12c0*/  UIADD3 UR43, -UR43, UR40, URZ ;  /* 0x000000282b2b7290 */ /* 0x000fe2000fffe13f */
[----:B------:R-:W-:-:S02]  /*12d0*/  SHF.R.S32.HI R154, RZ, 0x2, R4 ;  /* 0x00000002ff9a7819 */ /* 0x000fc40000011404 */
[----:B------:R-:W-:Y:S02]  /*12e0*/  SHF.R.S32.HI R5, RZ, 0x1f, R4 ;  /* 0x0000001fff057819 */ /* 0x000fe40000011404 */
[----:B------:R-:W-:Y:S02]  /*12f0*/  LOP3.LUT R156, R4, 0xfffffffc, RZ, 0xc0, !PT ;  /* 0xfffffffc049c7812 */ /* 0x000fe400078ec0ff */
[----:B------:R-:W-:Y:S01]  /*1300*/  LEA.HI R5, R5, R154, RZ, 0x3 ;  /* 0x0000009a05057211 */ /* 0x000fe200078f18ff */
[----:B------:R-:W-:Y:S01]  /*1310*/  USHF.L.U32 UR42, UR42, 0x3, URZ ;  /* 0x000000032a2a7899 */ /* 0x000fe2000800063f */
[----:B------:R-:W-:Y:S01]  /*1320*/  ISETP.NE.AND P0, PT, R6, RZ, PT ;  /* 0x000000ff0600720c */ /* 0x000fe20003f05270 */
[----:B------:R-:W-:Y:S01]  /*1330*/  IMAD.IADD R156, R3, 0x1, -R156 ;  /* 0x00000001039c7824 */ /* 0x000fe200078e0a9c */
[----:B------:R-:W-:Y:S01]  /*1340*/  LOP3.LUT R5, R5, 0xfffffff8, RZ, 0xc0, !PT ;  /* 0xfffffff805057812 */ /* 0x000fe200078ec0ff */
[----:B-1----:R-:W-:Y:S01]  /*1350*/  ULEA UR41, UR4, UR41, 0x18 ;  /* 0x0000002904297291 */ /* 0x002fe2000f8ec03f */
[----:B------:R-:W-:Y:S01]  /*1360*/  SEL R173, RZ, 0x1, P0 ;  /* 0x00000001ffad7807 */ /* 0x000fe20000000000 */
[----:B------:R-:W-:Y:S01]  /*1370*/  IMAD.U32 R158, RZ, RZ, UR42 ;  /* 0x0000002aff9e7e24 */ /* 0x000fe2000f8e00ff */
[----:B------:R-:W-:Y:S01]  /*1380*/  ULDC UR4, c[0x0][0x284] ;  /* 0x0000a10000047ab9 */ /* 0x000fe20000000800 */
[----:B------:R-:W-:Y:S01]  /*1390*/  IMAD.IADD R154, R154, 0x1, -R5 ;  /* 0x000000019a9a7824 */ /* 0x000fe200078e0a05 */
[----:B------:R-:W-:Y:S01]  /*13a0*/  UIADD3 UR45, UR41, 0x60, URZ ;  /* 0x00000060292d7890 */ /* 0x000fe2000fffe03f */
[----:B------:R-:W-:-:S02]  /*13b0*/  SHF.R.S32.HI R5, RZ, 0x5, R0 ;  /* 0x00000005ff057819 */ /* 0x000fc40000011400 */
[C---:B------:R-:W-:Y:S02]  /*13c0*/  LOP3.LUT R160, R158.reuse, 0x8, RZ, 0xc0, !PT ;  /* 0x000000089ea07812 */ /* 0x040fe400078ec0ff */
[--C-:B------:R-:W-:Y:S01]  /*13d0*/  SHF.R.S32.HI R155, RZ, 0x1f, R154.reuse ;  /* 0x0000001fff9b7819 */ /* 0x100fe2000001149a */
[C-C-:B------:R-:W-:Y:S01]  /*13e0*/  IMAD R161, R5.reuse, -0x10, -R154.reuse ;  /* 0xfffffff005a17824 */ /* 0x140fe200078e0a9a */
[----:B------:R-:W-:Y:S01]  /*13f0*/  LOP3.LUT R158, R158, 0x8, RZ, 0xc, !PT ;  /* 0x000000089e9e7812 */ /* 0x000fe200078e0cff */
[----:B------:R-:W-:Y:S01]  /*1400*/  IMAD.U32 R157, RZ, RZ, UR45 ;  /* 0x0000002dff9d7e24 */ /* 0x000fe2000f8e00ff */
[----:B------:R-:W-:Y:S01]  /*1410*/  LOP3.LUT R160, R160, 0x18, RZ, 0x3c, !PT ;  /* 0x00000018a0a07812 */ /* 0x000fe200078e3cff */
[----:B------:R-:W-:-:S04]  /*1420*/  IMAD.WIDE R154, R5, 0x10, R154 ;  /* 0x00000010059a7825 */ /* 0x000fc800078e029a */
[----:B------:R-:W-:Y:S02]  /*1430*/  VIADD R159, R157, UR42 ;  /* 0x0000002a9d9f7c36 */ /* 0x000fe40008000000 */
[----:B------:R-:W-:-:S07]  /*1440*/  VIADD R161, R161, UR4 ;  /* 0x00000004a1a17c36 */ /* 0x000fce0008000000 */
.L_x_290:
[----:B------:R-:W-:Y:S01]  /*1450*/  SHF.L.U32 R0, R173, 0x1f, RZ ;  /* 0x0000001fad007819 */ /* 0x000fe200000006ff */
[----:B------:R-:W-:Y:S02]  /*1460*/  ULDC UR4, c[0x0][0x28c] ;  /* 0x0000a30000047ab9 */ /* 0x000fe40000000800 */
[----:B------:R-:W-:Y:S01]  /*1470*/  ISETP.LT.AND P1, PT, RZ, UR4, PT ;  /* 0x00000004ff007c0c */ /* 0x000fe2000bf21270 */
[----:B------:R-:W1:Y:S02]  /*1480*/  SYNCS.PHASECHK.TRANS64.TRYWAIT P0, [R157+UR42], R0 ;  /* 0x000000009d0075a7 */ /* 0x000e64000800016a */
[----:B-1-34-:R-:W-:Y:S10]  /*1490*/  @!P0 BRA `(.L_x_15) ;  /* 0x000000a000208947 */ /* 0x01aff40003800000 */
.L_x_313:
[----:B------:R-:W-:Y:S05]  /*14a0*/  @P1 BRA `(.L_x_16) ;  /* 0x0000000000401947 */ /* 0x000fea0003800000 */
[----:B-1----:R-:W-:Y:S01]  /*14b0*/  MOV R0, 0x0 ;  /* 0x0000000000007802 */ /* 0x002fe20000000f00 */
[----:B------:R-:W-:Y:S01]  /*14c0*/  ULDC.64 UR4, c[0x4][0x68] ;  /* 0x01001a0000047ab9 */ /* 0x000fe20000000a00 */
[----:B------:R-:W-:Y:S01]  /*14d0*/  ULDC.64 UR6, c[0x4][0x8] ;  /* 0x0100020000067ab9 */ /* 0x000fe20000000a00 */
[----:B------:R-:W-:Y:S01]  /*14e0*/  IMAD.U32 R4, RZ, RZ, UR4 ;  /* 0x00000004ff047e24 */ /* 0x000fe2000f8e00ff */
[----:B------:R1:W2:Y:S01]  /*14f0*/  LDC.64 R14, c[0x4][R0] ;  /* 0x01000000000e7b82 */ /* 0x0002a20000000a00 */
[----:B------:R-:W-:Y:S01]  /*1500*/  IMAD.U32 R5, RZ, RZ, UR5 ;  /* 0x00000005ff057e24 */ /* 0x000fe2000f8e00ff */
[----:B------:R-:W-:Y:S01]  /*1510*/  ULDC.64 UR4, c[0x4][0x70] ;  /* 0x01001c0000047ab9 */ /* 0x000fe20000000a00 */
[----:B------:R-:W-:Y:S02]  /*1520*/  IMAD.U32 R10, RZ, RZ, UR6 ;  /* 0x00000006ff0a7e24 */ /* 0x000fe4000f8e00ff */
[----:B------:R-:W-:Y:S02]  /*1530*/  IMAD.U32 R6, RZ, RZ, UR4 ;  /* 0x00000004ff067e24 */ /* 0x000fe4000f8e00ff */
[----:B------:R-:W-:-:S02]  /*1540*/  IMAD.U32 R7, RZ, RZ, UR5 ;  /* 0x00000005ff077e24 */ /* 0x000fc4000f8e00ff */
[----:B------:R-:W-:Y:S02]  /*1550*/  IMAD.U32 R11, RZ, RZ, UR7 ;  /* 0x00000007ff0b7e24 */ /* 0x000fe4000f8e00ff */
[----:B------:R-:W-:Y:S02]  /*1560*/  IMAD.MOV.U32 R8, RZ, RZ, 0x1e1 ;  /* 0x000001e1ff087424 */ /* 0x000fe400078e00ff */
[----:B0-----:R-:W-:Y:S02]  /*1570*/  IMAD.MOV.U32 R12, RZ, RZ, 0x1 ;  /* 0x00000001ff0c7424 */ /* 0x001fe400078e00ff */
[----:B-1----:R-:W-:-:S07]  /*1580*/  IMAD.MOV.U32 R13, RZ, RZ, RZ ;  /* 0x000000ffff0d7224 */ /* 0x002fce00078e00ff */
[----:B------:R-:W-:-:S07]  /*1590*/  LEPC R20, `(.L_x_16) ;  /* 0x000000001014794e */ /* 0x000fce0000000000 */
[----:B--2--5:R-:W-:Y:S05]  /*15a0*/  CALL.ABS.NOINC R14 ;  /* 0x000000000e007343 */ /* 0x024fea0003c00000 */
.L_x_16:
[----:B------:R-:W-:-:S13]  /*15b0*/  ISETP.NE.AND P0, PT, R172, 0x3, PT ;  /* 0x00000003ac00780c */ /* 0x000fda0003f05270 */
[----:B------:R-:W-:Y:S05]  /*15c0*/  @!P0 BRA `(.L_x_17) ;  /* 0x0000000000048947 */ /* 0x000fea0003800000 */
[----:B------:R-:W-:Y:S01]  /*15d0*/  BPT.TRAP 0x1 ;  /* 0x000000040000795c */ /* 0x000fe20000300000 */
.L_x_17:
[----:B------:R-:W-:Y:S02]  /*15e0*/  IMAD.U32 R3, RZ, RZ, UR38 ;  /* 0x00000026ff037e24 */ /* 0x000fe4000f8e00ff */
[----:B-1----:R-:W-:-:S03]  /*15f0*/  IMAD.U32 R0, RZ, RZ, UR39 ;  /* 0x00000027ff007e24 */ /* 0x002fc6000f8e00ff */
[----:B------:R-:W-:Y:S02]  /*1600*/  LEA R3, R3, UR41, 0x3 ;  /* 0x0000002903037c11 */ /* 0x000fe4000f8e18ff */
[----:B------:R-:W-:-:S04]  /*1610*/  SHF.L.U32 R0, R0, 0x1f, RZ ;  /* 0x0000001f00007819 */ /* 0x000fc800000006ff */
[----:B------:R1:W2:Y:S01]  /*1620*/  SYNCS.PHASECHK.TRANS64.TRYWAIT P1, [R3+URZ], R0 ;  /* 0x00000000030075a7 */ /* 0x0002a2000802017f */
[----:B------:R-:W-:Y:S05]  /*1630*/  @!P0 BRA `(.L_x_18) ;  /* 0x0000000000048947 */ /* 0x000fea0003800000 */
[----:B------:R-:W-:Y:S01]  /*1640*/  BPT.TRAP 0x1 ;  /* 0x000000040000795c */ /* 0x000fe20000300000 */
.L_x_18:
[----:B------:R-:W-:-:S05]  /*1650*/  IMAD.U32 R4, RZ, RZ, UR43 ;  /* 0x0000002bff047e24 */ /* 0x000fca000f8e00ff */
[----:B------:R-:W-:Y:S01]  /*1660*/  ISETP.GE.AND P2, PT, R4, 0x1, PT ;  /* 0x000000010400780c */ /* 0x000fe20003f46270 */
[----:B--2---:R-:W-:-:S12]  /*1670*/  @P1 BRA `(.L_x_19) ;  /* 0x0000000000081947 */ /* 0x004fd80003800000 */
[----:B------:R-:W2:Y:S02]  /*1680*/  SYNCS.PHASECHK.TRANS64.TRYWAIT P1, [R3+URZ], R0 ;  /* 0x00000000030075a7 */ /* 0x000ea4000802017f */
[----:B--2---:R-:W-:Y:S05]  /*1690*/  @!P1 BRA `(.L_x_20) ;  /* 0x0000009c00b49947 */ /* 0x004fea0003800000 */
.L_x_19:
[----:B------:R-:W-:Y:S05]  /*16a0*/  WARPSYNC.ALL ;  /* 0x0000000000007948 */ /* 0x000fea0003800000 */
[----:B------:R-:W-:Y:S01]  /*16b0*/  UIADD3 UR5, UR41, 0xa180, URZ ;  /* 0x0000a18029057890 */ /* 0x000fe2000fffe03f */
[----:B------:R-:W-:Y:S01]  /*16c0*/  WARPGROUP.ARRIVE ;  /* 0x00000000000079c5 */ /* 0x000fe20000000000 */
[----:B------:R-:W-:Y:S02]  /*16d0*/  UIADD3 UR4, UR41, 0x180, URZ ;  /* 0x0000018029047890 */ /* 0x000fe4000fffe03f */
[----:B------:R-:W-:Y:S02]  /*16e0*/  USHF.R.U32.HI UR5, URZ, 0x4, UR5 ;  /* 0x000000043f057899 */ /* 0x000fe40008011605 */
[----:B------:R-:W-:-:S02]  /*16f0*/  USHF.R.U32.HI UR4, URZ, 0x4, UR4 ;  /* 0x000000043f047899 */ /* 0x000fc40008011604 */
[----:B------:R-:W-:Y:S02]  /*1700*/  ULOP3.LUT UR5, UR5, 0x3fff, URZ, 0xc0, !UPT ;  /* 0x00003fff05057892 */ /* 0x000fe4000f8ec03f */
[----:B------:R-:W-:Y:S02]  /*1710*/  ULOP3.LUT UR8, UR4, 0x3fff, URZ, 0xc0, !UPT ;  /* 0x00003fff04087892 */ /* 0x000fe4000f8ec03f */
[----:B------:R-:W-:Y:S02]  /*1720*/  ULOP3.LUT UR9, UR5, 0x2000000, URZ, 0xfc, !UPT ;  /* 0x0200000005097892 */ /* 0x000fe4000f8efc3f */
[----:B------:R-:W-:Y:S02]  /*1730*/  ULEA UR10, UR38, UR8, 0x9 ;  /* 0x00000008260a7291 */ /* 0x000fe4000f8e483f */
[----:B------:R-:W-:Y:S01]  /*1740*/  ULEA UR11, UR38, UR9, 0xb ;  /* 0x00000009260b7291 */ /* 0x000fe2000f8e583f */
[----:B------:R-:W-:Y:S01]  /*1750*/  UMOV UR5, 0x40000040 ;  /* 0x4000004000057882 */ /* 0x000fe20000000000 */
[----:B------:R-:W-:-:S03]  /*1760*/  UMOV UR7, 0x40000040 ;  /* 0x4000004000077882 */ /* 0x000fc60000000000 */
[----:B------:R-:W-:Y:S02]  /*1770*/  UMOV UR4, UR10 ;  /* 0x0000000a00047c82 */ /* 0x000fe40008000000 */
[----:B------:R-:W-:Y:S02]  /*1780*/  UMOV UR6, UR11 ;  /* 0x0000000b00067c82 */ /* 0x000fe40008000000 */
[----:B------:R-:W-:Y:S01]  /*1790*/  HGMMA.64x256x16.F32 R24, gdesc[UR4].tnspA.tnspB, RZ, !UPT, gsb0 ;  /* 0x63e00000041879f0 */ /* 0x000fe2000c0008ff */
[----:B------:R-:W-:Y:S02]  /*17a0*/  UIADD3 UR4, UR10, 0x80, URZ ;  /* 0x000000800a047890 */ /* 0x000fe4000fffe03f */
[----:B------:R-:W-:Y:S01]  /*17b0*/  UIADD3 UR6, UR11, 0x80, URZ ;  /* 0x000000800b067890 */ /* 0x000fe2000fffe03f */
[----:B------:R-:W-:Y:S01]  /*17c0*/  UMOV UR5, 0x40000040 ;  /* 0x4000004000057882 */ /* 0x000fe20000000000 */
[----:B------:R-:W-:Y:S01]  /*17d0*/  UMOV UR7, 0x40000040 ;  /* 0x4000004000077882 */ /* 0x000fe20000000000 */
[----:B------:R-:W-:-:S02]  /*17e0*/  WARPGROUP.DEPBAR.LE gsb0, 0x0 ;  /* 0x00008000000079c5 */ /* 0x000fc40000010000 */
[----:B------:R-:W-:-:S15]  /*17f0*/  WARPGROUP.ARRIVE ;  /* 0x00000000000079c5 */ /* 0x000fde0000000000 */
[----:B------:R-:W-:-:S05]  /*1800*/  NOP ;  /* 0x0000000000007918 */ /* 0x000fca0000000000 */
[----:B------:R-:W-:Y:S01]  /*1810*/  HGMMA.64x256x16.F32 R24, gdesc[UR4].tnspA.tnspB, R24, gsb0 ;  /* 0x63e00000041879f0 */ /* 0x000fe20008000818 */
[----:B------:R-:W-:Y:S02]  /*1820*/  UIADD3 UR4, UR10, 0x100, URZ ;  /* 0x000001000a047890 */ /* 0x000fe4000fffe03f */
[----:B------:R-:W-:Y:S01]  /*1830*/  UIADD3 UR6, UR11, 0x100, URZ ;  /* 0x000001000b067890 */ /* 0x000fe2000fffe03f */
[----:B------:R-:W-:Y:S01]  /*1840*/  UMOV UR5, 0x40000040 ;  /* 0x4000004000057882 */ /* 0x000fe20000000000 */
[----:B------:R-:W-:Y:S01]  /*1850*/  UMOV UR7, 0x40000040 ;  /* 0x4000004000077882 */ /* 0x000fe20000000000 */
[----:B------:R-:W-:Y:S02]  /*1860*/  WARPGROUP.DEPBAR.LE gsb0, 0x0 ;  /* 0x00008000000079c5 */ /* 0x000fe40000010000 */
        /* <DEDUP_REMOVED lines=10> */
[----:B------:R-:W-:Y:S03]  /*1910*/  HGMMA.64x256x16.F32 R24, gdesc[UR4].tnspA.tnspB, R24, gsb0 ;  /* 0x63e00000041879f0 */ /* 0x000fe60008000818 */
[----:B------:R-:W-:Y:S02]  /*1920*/  WARPGROUP.DEPBAR.LE gsb0, 0x0 ;  /* 0x00008000000079c5 */ /* 0x000fe40000010000 */
[----:B------:R-:W-:Y:S05]  /*1930*/  @!P2 BRA `(.L_x_21) ;  /* 0x00000004001ca947 */ /* 0x000fea0003800000 */
[----:B------:R-:W-:Y:S01]  /*1940*/  UIADD3 UR4, UR38, 0x1, URZ ;  /* 0x0000000126047890 */ /* 0x000fe2000fffe03f */
[----:B-12---:R-:W-:Y:S01]  /*1950*/  IMAD.U32 R0, RZ, RZ, UR43 ;  /* 0x0000002bff007e24 */ /* 0x006fe2000f8e00ff */
[----:B------:R-:W-:Y:S02]  /*1960*/  UMOV UR11, UR38 ;  /* 0x00000026000b7c82 */ /* 0x000fe40008000000 */
[----:B------:R-:W-:-:S04]  /*1970*/  UISETP.NE.AND UP0, UPT, UR4, 0x5, UPT ;  /* 0x000000050400788c */ /* 0x000fc8000bf05270 */
[----:B------:R-:W-:Y:S02]  /*1980*/  USEL UR5, URZ, 0x1, UP0 ;  /* 0x000000013f057887 */ /* 0x000fe40008000000 */
[----:B------:R-:W-:Y:S02]  /*1990*/  USEL UR10, UR4, URZ, UP0 ;  /* 0x0000003f040a7287 */ /* 0x000fe40008000000 */
[----:B------:R-:W-:-:S06]  /*19a0*/  ULOP3.LUT UR5, UR39, UR5, URZ, 0x3c, !UPT ;  /* 0x0000000527057292 */ /* 0x000fcc000f8e3c3f */
[----:B------:R-:W-:-:S07]  /*19b0*/  IMAD.U32 R5, RZ, RZ, UR5 ;  /* 0x00000005ff057e24 */ /* 0x000fce000f8e00ff */
.L_x_28:
[----:B-12---:R-:W-:Y:S05]  /*19c0*/  @!P0 BRA `(.L_x_22) ;  /* 0x0000000000048947 */ /* 0x006fea0003800000 */
[----:B------:R-:W-:Y:S01]  /*19d0*/  BPT.TRAP 0x1 ;  /* 0x000000040000795c */ /* 0x000fe20000300000 */
.L_x_22:
[----:B------:R-:W-:Y:S01]  /*19e0*/  ULEA UR4, UR10, UR41, 0x3 ;  /* 0x000000290a047291 */ /* 0x000fe2000f8e183f */
[----:B------:R-:W-:-:S08]  /*19f0*/  SHF.L.U32 R3, R5, 0x1f, RZ ;  /* 0x0000001f05037819 */ /* 0x000fd000000006ff */
[----:B------:R1:W2:Y:S01]  /*1a00*/  SYNCS.PHASECHK.TRANS64.TRYWAIT P1, [UR4], R3 ;  /* 0x00000003ff0075a7 */ /* 0x0002a20008020144 */
[----:B------:R-:W-:Y:S05]  /*1a10*/  @!P0 BRA `(.L_x_23) ;  /* 0x0000000000048947 */ /* 0x000fea0003800000 */
[----:B------:R-:W-:Y:S01]  /*1a20*/  BPT.TRAP 0x1 ;  /* 0x000000040000795c */ /* 0x000fe20000300000 */
.L_x_23:
[----:B--2---:R-:W-:Y:S05]  /*1a30*/  @P1 BRA `(.L_x_24) ;  /* 0x0000000000081947 */ /* 0x004fea0003800000 */
[----:B------:R-:W2:Y:S02]  /*1a40*/  SYNCS.PHASECHK.TRANS64.TRYWAIT P1, [UR4], R3 ;  /* 0x00000003ff0075a7 */ /* 0x000ea40008020144 */
[----:B--2---:R-:W-:Y:S05]  /*1a50*/  @!P1 BRA `(.L_x_25) ;  /* 0x0000009800d89947 */ /* 0x004fea0003800000 */
.L_x_24:
[----:B------:R-:W-:Y:S01]  /*1a60*/  ULEA UR12, UR10, UR8, 0x9 ;  /* 0x000000080a0c7291 */ /* 0x000fe2000f8e483f */
[----:B------:R-:W-:Y:S01]  /*1a70*/  WARPGROUP.ARRIVE ;  /* 0x00000000000079c5 */ /* 0x000fe20000000000 */
[----:B------:R-:W-:Y:S01]  /*1a80*/  ULEA UR13, UR10, UR9, 0xb ;  /* 0x000000090a0d7291 */ /* 0x000fe2000f8e583f */
[----:B------:R-:W-:Y:S01]  /*1a90*/  UMOV UR5, 0x40000040 ;  /* 0x4000004000057882 */ /* 0x000fe20000000000 */
[----:B------:R-:W-:-:S03]  /*1aa0*/  UMOV UR7, 0x40000040 ;  /* 0x4000004000077882 */ /* 0x000fc60000000000 */
[----:B------:R-:W-:Y:S02]  /*1ab0*/  UMOV UR4, UR12 ;  /* 0x0000000c00047c82 */ /* 0x000fe40008000000 */
[----:B------:R-:W-:Y:S02]  /*1ac0*/  UMOV UR6, UR13 ;  /* 0x0000000d00067c82 */ /* 0x000fe40008000000 */
[----:B------:R-:W-:Y:S01]  /*1ad0*/  HGMMA.64x256x16.F32 R24, gdesc[UR4].tnspA.tnspB, R24, gsb0 ;  /* 0x63e00000041879f0 */ /* 0x000fe20008000818 */
        /* <DEDUP_REMOVED lines=26> */
[----:B------:R-:W-:Y:S01]  /*1c80*/  BPT.TRAP 0x1 ;  /* 0x000000040000795c */ /* 0x000fe20000300000 */
.L_x_26:
[----:B------:R-:W-:Y:S01]  /*1c90*/  ULEA UR4, UR11, UR41, 0x3 ;  /* 0x000000290b047291 */ /* 0x000fe2000f8e183f */
[----:B------:R-:W-:-:S03]  /*1ca0*/  ISETP.GT.U32.AND P1, PT, R16, 0x1, PT ;  /* 0x000000011000780c */ /* 0x000fc60003f24070 */
[----:B------:R-:W-:-:S04]  /*1cb0*/  UIADD3 UR4, UR4, 0x28, URZ ;  /* 0x0000002804047890 */ /* 0x000fc8000fffe03f */
[----:B------:R-:W-:-:S09]  /*1cc0*/  UPRMT UR4, URZ, 0x654, UR4 ;  /* 0x000006543f047896 */ /* 0x000fd20008000004 */
[----:B------:R-:W-:Y:S01]  /*1cd0*/  SYNCS.ARRIVE.TRANS64.RED.A1T0 RZ, [UR4], RZ ;  /* 0x000000ffffff79a7 */ /* 0x000fe20008100404 */
[----:B------:R-:W-:Y:S05]  /*1ce0*/  @P1 BRA `(.L_x_27) ;  /* 0x0000000000041947 */ /* 0x000fea0003800000 */
[----:B------:R-:W-:Y:S01]  /*1cf0*/  BPT.TRAP 0x1 ;  /* 0x000000040000795c */ /* 0x000fe20000300000 */
.L_x_27:
[----:B------:R-:W-:Y:S01]  /*1d00*/  UIADD3 UR10, UR10, 0x1, URZ ;  /* 0x000000010a0a7890 */ /* 0x000fe2000fffe03f */
[C---:B------:R-:W-:Y:S01]  /*1d10*/  ISETP.GT.AND P1, PT, R0.reuse, 0x1, PT ;  /* 0x000000010000780c */ /* 0x040fe20003f24270 */
[----:B------:R-:W-:Y:S01]  /*1d20*/  UIADD3 UR11, UR11, 0x1, URZ ;  /* 0x000000010b0b7890 */ /* 0x000fe2000fffe03f */
[----:B------:R-:W-:Y:S01]  /*1d30*/  VIADD R0, R0, 0xffffffff ;  /* 0xffffffff00007836 */ /* 0x000fe20000000000 */
[----:B------:R-:W-:Y:S02]  /*1d40*/  UISETP.NE.AND UP0, UPT, UR10, 0x5, UPT ;  /* 0x000000050a00788c */ /* 0x000fe4000bf05270 */
[----:B------:R-:W-:Y:S02]  /*1d50*/  UISETP.NE.AND UP1, UPT, UR11, 0x5, UPT ;  /* 0x000000050b00788c */ /* 0x000fe4000bf25270 */
[----:B------:R-:W-:Y:S02]  /*1d60*/  USEL UR4, URZ, 0x1, UP0 ;  /* 0x000000013f047887 */ /* 0x000fe40008000000 */
[----:B------:R-:W-:-:S02]  /*1d70*/  USEL UR10, UR10, URZ, UP0 ;  /* 0x0000003f0a0a7287 */ /* 0x000fc40008000000 */
[----:B------:R-:W-:Y:S02]  /*1d80*/  USEL UR11, UR11, URZ, UP1 ;  /* 0x0000003f0b0b7287 */ /* 0x000fe40008800000 */
[----:B------:R-:W-:Y:S01]  /*1d90*/  LOP3.LUT R5, R5, UR4, RZ, 0x3c, !PT ;  /* 0x0000000405057c12 */ /* 0x000fe2000f8e3cff */
[----:B------:R-:W-:Y:S09]  /*1da0*/  @P1 BRA `(.L_x_28) ;  /* 0xfffffffc00041947 */ /* 0x000ff2000383ffff */
.L_x_21:
[----:B-12---:R-:W1:Y:S01]  /*1db0*/  LDC R0, c[0x0][0x28c] ;  /* 0x0000a300ff007b82 */ /* 0x006e620000000800 */
[----:B------:R2:W-:Y:S01]  /*1dc0*/  SYNCS.ARRIVE.TRANS64.A1T0 RZ, [R158+UR45], RZ ;  /* 0x000000ff9eff79a7 */ /* 0x0005e2000810002d */
[----:B-1----:R-:W-:-:S13]  /*1dd0*/  ISETP.GE.AND P1, PT, R0, 0x1, PT ;  /* 0x000000010000780c */ /* 0x002fda0003f26270 */
[----:B--2---:R-:W-:Y:S05]  /*1de0*/  @!P1 BRA `(.L_x_29) ;  /* 0x0000000000349947 */ /* 0x004fea0003800000 */
[----:B------:R-:W-:Y:S05]  /*1df0*/  @!P0 BRA `(.L_x_30) ;  /* 0x0000000000048947 */ /* 0x000fea0003800000 */
[----:B------:R-:W-:Y:S01]  /*1e00*/  BPT.TRAP 0x1 ;  /* 0x000000040000795c */ /* 0x000fe20000300000 */
.L_x_30:
[----:B------:R-:W-:Y:S01]  /*1e10*/  UIADD3 UR6, UR43, UR38, URZ ;  /* 0x000000262b067290 */ /* 0x000fe2000fffe03f */
[----:B------:R-:W-:-:S03]  /*1e20*/  ISETP.GT.U32.AND P0, PT, R16, 0x1, PT ;  /* 0x000000011000780c */ /* 0x000fc60003f04070 */
[----:B------:R-:W-:-:S04]  /*1e30*/  UIMAD.WIDE.U32 UR4, UR6, -0x33333333, URZ ;  /* 0xcccccccd060478a5 */ /* 0x000fc8000f8e003f */
[----:B------:R-:W-:-:S04]  /*1e40*/  USHF.R.U32.HI UR4, URZ, 0x2, UR5 ;  /* 0x000000023f047899 */ /* 0x000fc80008011605 */
[----:B------:R-:W-:-:S04]  /*1e50*/  UIMAD UR6, UR4, -0x5, UR6 ;  /* 0xfffffffb040678a4 */ /* 0x000fc8000f8e0206 */
[----:B------:R-:W-:-:S04]  /*1e60*/  ULEA UR6, UR6, UR41, 0x3 ;  /* 0x0000002906067291 */ /* 0x000fc8000f8e183f */
[----:B------:R-:W-:-:S04]  /*1e70*/  UIADD3 UR6, UR6, 0x28, URZ ;  /* 0x0000002806067890 */ /* 0x000fc8000fffe03f */
[----:B------:R-:W-:-:S09]  /*1e80*/  UPRMT UR6, URZ, 0x654, UR6 ;  /* 0x000006543f067896 */ /* 0x000fd20008000006 */
[----:B------:R-:W-:Y:S01]  /*1e90*/  SYNCS.ARRIVE.TRANS64.RED.A1T0 RZ, [UR6], RZ ;  /* 0x000000ffffff79a7 */ /* 0x000fe20008100406 */
[----:B------:R-:W-:Y:S05]  /*1ea0*/  @P0 BRA `(.L_x_29) ;  /* 0x0000000000040947 */ /* 0x000fea0003800000 */
[----:B------:R-:W-:Y:S01]  /*1eb0*/  BPT.TRAP 0x1 ;  /* 0x000000040000795c */ /* 0x000fe20000300000 */
.L_x_29:
[----:B------:R-:W-:Y:S01]  /*1ec0*/  SHF.L.U32 R0, R173, 0x1f, RZ ;  /* 0x0000001fad007819 */ /* 0x000fe200000006ff */
[----:B------:R-:W-:Y:S01]  /*1ed0*/  UIADD3 UR38, UR44, UR38, URZ ;  /* 0x000000262c267290 */ /* 0x000fe2000fffe03f */
[----:B------:R-:W1:Y:S01]  /*1ee0*/  LDC R15, c[0x0][0x288] ;  /* 0x0000a200ff0f7b82 */ /* 0x000e620000000800 */
[----:B------:R-:W-:Y:S01]  /*1ef0*/  UISETP.GE.U32.AND UP1, UPT, UR44, 0x5, UPT ;  /* 0x000000052c00788c */ /* 0x000fe2000bf26070 */
[----:B------:R-:W-:Y:S01]  /*1f00*/  IMAD.SHL.U32 R8, R156, 0x2, RZ ;  /* 0x000000029c087824 */ /* 0x000fe200078e00ff */
[----:B------:R-:W-:Y:S02]  /*1f10*/  UISETP.GT.U32.AND UP0, UPT, UR38, 0x4, UPT ;  /* 0x000000042600788c */ /* 0x000fe4000bf04070 */
[----:B------:R-:W-:Y:S02]  /*1f20*/  UIMAD.WIDE.U32 UR4, UR38, -0x33333333, URZ ;  /* 0xcccccccd260478a5 */ /* 0x000fe4000f8e003f */
[----:B------:R-:W-:Y:S01]  /*1f30*/  UISETP.LT.U32.AND UP0, UPT, UR44, 0x5, UP0 ;  /* 0x000000052c00788c */ /* 0x000fe20008701070 */
[----:B------:R-:W2:Y:S01]  /*1f40*/  SYNCS.PHASECHK.TRANS64.TRYWAIT P0, [R157+UR42+0x10], R0 ;  /* 0x000010009d0075a7 */ /* 0x000ea2000800016a */
[----:B------:R-:W-:Y:S01]  /*1f50*/  USHF.R.U32.HI UR4, URZ, 0x2, UR5 ;  /* 0x000000023f047899 */ /* 0x000fe20008011605 */
[----:B------:R-:W-:Y:S01]  /*1f60*/  SHF.R.S32.HI R9, RZ, 0x1f, R8 ;  /* 0x0000001fff097819 */ /* 0x000fe20000011408 */
[----:B------:R-:W-:-:S02]  /*1f70*/  USEL UR6, URZ, 0x1, !UP0 ;  /* 0x000000013f067887 */ /* 0x000fc4000c000000 */
[----:B------:R-:W-:Y:S02]  /*1f80*/  UIMAD UR38, UR4, -0x5, UR38 ;  /* 0xfffffffb042678a4 */ /* 0x000fe4000f8e0226 */
[----:B------:R-:W-:-:S04]  /*1f90*/  ULOP3.LUT UR39, UR39, UR6, URZ, 0x3c, !UPT ;  /* 0x0000000627277292 */ /* 0x000fc8000f8e3c3f */
[----:B------:R-:W-:Y:S01]  /*1fa0*/  @UP1 ULOP3.LUT UR39, UR39, 0x1, UR4, 0x78, !UPT ;  /* 0x0000000127271892 */ /* 0x000fe2000f8e7804 */
[----:B-12---:R-:W-:Y:S11]  /*1fb0*/  @!P0 BRA `(.L_x_31) ;  /* 0x0000009400988947 */ /* 0x006ff60003800000 */
.L_x_314:
[----:B------:R-:W-:Y:S01]  /*1fc0*/  IMAD.SHL.U32 R14, R19, 0x40, RZ ;  /* 0x00000040130e7824 */ /* 0x000fe200078e00ff */
[----:B------:R-:W-:Y:S01]  /*1fd0*/  ULDC UR6, c[0x0][0x284] ;  /* 0x0000a10000067ab9 */ /* 0x000fe20000000800 */
[----:B0-----:R-:W-:Y:S01]  /*1fe0*/  IMAD.SHL.U32 R12, R22, 0x100, RZ ;  /* 0x00000100160c7824 */ /* 0x001fe200078e00ff */
[----:B------:R-:W-:Y:S01]  /*1ff0*/  SHF.R.S32.HI R165, RZ, 0x1f, R2 ;  /* 0x0000001fffa57819 */ /* 0x000fe20000011402 */
[----:B------:R-:W-:Y:S01]  /*2000*/  ULDC.64 UR4, c[0x0][0x5d0] ;  /* 0x0001740000047ab9 */ /* 0x000fe20000000a00 */
[----:B------:R-:W-:Y:S01]  /*2010*/  ISETP.GE.AND P0, PT, R14, UR6, PT ;  /* 0x000000060e007c0c */ /* 0x000fe2000bf06270 */
[----:B------:R-:W-:Y:S01]  /*2020*/  IMAD.WIDE.U32 R4, R2, UR4, R8 ;  /* 0x0000000402047c25 */ /* 0x000fe2000f8e0008 */
[----:B------:R-:W-:Y:S02]  /*2030*/  SHF.R.S32.HI R13, RZ, 0x1f, R12 ;  /* 0x0000001fff0d7819 */ /* 0x000fe4000001140c */
[C---:B------:R-:W-:Y:S01]  /*2040*/  ISETP.GE.OR P0, PT, R12.reuse, R15, P0 ;  /* 0x0000000f0c00720c */ /* 0x040fe20000706670 */
[----:B------:R-:W-:Y:S01]  /*2050*/  IMAD R3, R165, UR4, RZ ;  /* 0x00000004a5037c24 */ /* 0x000fe2000f8e02ff */
[----:B------:R-:W-:-:S03]  /*2060*/  IADD3 R6, P1, R12, R4, RZ ;  /* 0x000000040c067210 */ /* 0x000fc60007f3e0ff */
[----:B------:R-:W-:-:S05]  /*2070*/  IMAD R3, R2, UR5, R3 ;  /* 0x0000000502037c24 */ /* 0x000fca000f8e0203 */
[----:B------:R-:W-:-:S03]  /*2080*/  IADD3.X R7, R13, R5, R3, P1, !PT ;  /* 0x000000050d077210 */ /* 0x000fc60000ffe403 */
[----:B------:R-:W-:Y:S05]  /*2090*/  @P0 BRA `(.L_x_32) ;  /* 0x0000007c000c0947 */ /* 0x000fea0003800000 */
[----:B------:R-:W0:Y:S01]  /*20a0*/  LDC.64 R10, c[0x0][0x5c8] ;  /* 0x00017200ff0a7b82 */ /* 0x000e220000000a00 */
[----:B-----5:R-:W-:Y:S01]  /*20b0*/  FSETP.NEU.AND P0, PT, R152, RZ, PT ;  /* 0x000000ff9800720b */ /* 0x020fe20003f0d000 */
[----:B------:R-:W-:Y:S01]  /*20c0*/  IMAD R3, R156, -0x2, R15 ;  /* 0xfffffffe9c037824 */ /* 0x000fe200078e020f */
[----:B------:R-:W-:Y:S01]  /*20d0*/  BSSY B0, `(.L_x_32) ;  /* 0x00007bf000007945 */ /* 0x000fe20003800000 */
[----:B------:R-:W-:-:S04]  /*20e0*/  IMAD.WIDE R162, R19, 0x40, R154 ;  /* 0x0000004013a27825 */ /* 0x000fc800078e029a */
[----:B-1----:R-:W-:Y:S02]  /*20f0*/  IMAD.IADD R0, R3, 0x1, -R12 ;  /* 0x0000000103007824 */ /* 0x002fe400078e0a0c */
[----:B------:R-:W-:-:S03]  /*2100*/  IMAD.IADD R3, R161, 0x1, -R14 ;  /* 0x00000001a1037824 */ /* 0x000fc600078e0a0e */
[----:B------:R-:W-:-:S04]  /*2110*/  ISETP.GT.AND P2, PT, R0, RZ, PT ;  /* 0x000000ff0000720c */ /* 0x000fc80003f44270 */
[----:B------:R-:W-:Y:S01]  /*2120*/  ISETP.GT.AND P1, PT, R3, RZ, P2 ;  /* 0x000000ff0300720c */ /* 0x000fe20001724270 */
[-C--:B0-----:R-:W-:Y:S02]  /*2130*/  IMAD R4, R163, R10.reuse, RZ ;  /* 0x0000000aa3047224 */ /* 0x081fe400078e02ff */
[----:B------:R-:W-:-:S04]  /*2140*/  IMAD.WIDE.U32 R6, R162, R10, R6 ;  /* 0x0000000aa2067225 */ /* 0x000fc800078e0006 */
[----:B------:R-:W-:-:S04]  /*2150*/  IMAD R5, R162, R11, R4 ;  /* 0x0000000ba2057224 */ /* 0x000fc800078e0204 */
[----:B------:R-:W-:Y:S01]  /*2160*/  IMAD.IADD R179, R7, 0x1, R5 ;  /* 0x0000000107b37824 */ /* 0x000fe200078e0205 */
[----:B------:R-:W-:Y:S06]  /*2170*/  @!P0 BRA `(.L_x_33) ;  /* 0x0000005400a08947 */ /* 0x000fec0003800000 */
[----:B------:R-:W0:Y:S01]  /*2180*/  LDC.64 R20, c[0x0][0x5b8] ;  /* 0x00016e00ff147b82 */ /* 0x000e220000000a00 */
[----:B------:R-:W-:-:S07]  /*2190*/  ULDC.64 UR4, c[0x0][0x5c0] ;  /* 0x0001700000047ab9 */ /* 0x000fce0000000a00 */
[----:B------:R-:W1:Y:S08]  /*21a0*/  LDC.64 R166, c[0x0][0x5b0] ;  /* 0x00016c00ffa67b82 */ /* 0x000e700000000a00 */
[----:B------:R-:W2:Y:S01]  /*21b0*/  LDC.64 R14, c[0x0][0x5a8] ;  /* 0x00016a00ff0e7b82 */ /* 0x000ea20000000a00 */
[-C--:B0-----:R-:W-:Y:S02]  /*21c0*/  IMAD R7, R165, R20.reuse, RZ ;  /* 0x00000014a5077224 */ /* 0x081fe400078e02ff */
[----:B------:R-:W-:-:S04]  /*21d0*/  IMAD.WIDE.U32 R4, R2, R20, R8 ;  /* 0x0000001402047225 */ /* 0x000fc800078e0008 */
[----:B------:R-:W-:Y:S01]  /*21e0*/  IMAD R175, R2, R21, R7 ;  /* 0x0000001502af7224 */ /* 0x000fe200078e0207 */
[----:B------:R-:W-:Y:S01]  /*21f0*/  IADD3 R164, P0, R12, R4, RZ ;  /* 0x000000040ca47210 */ /* 0x000fe20007f1e0ff */
[----:B-1----:R-:W-:-:S03]  /*2200*/  IMAD R4, R163, R166, RZ ;  /* 0x000000a6a3047224 */ /* 0x002fc600078e02ff */
[----:B------:R-:W-:Y:S01]  /*2210*/  IADD3.X R165, R13, R5, R175, P0, !PT ;  /* 0x000000050da57210 */ /* 0x000fe200007fe4af */
[C---:B------:R-:W-:Y:S02]  /*2220*/  IMAD R177, R162.reuse, R167, R4 ;  /* 0x000000a7a2b17224 */ /* 0x040fe400078e0204 */
[----:B------:R-:W-:-:S04]  /*2230*/  IMAD.WIDE.U32 R4, R162, R166, R164 ;  /* 0x000000a6a2047225 */ /* 0x000fc800078e00a4 */
[----:B------:R-:W-:Y:S01]  /*2240*/  IMAD.IADD R5, R5, 0x1, R177 ;  /* 0x0000000105057824 */ /* 0x000fe200078e02b1 */
[----:B--2---:R-:W-:-:S04]  /*2250*/  LEA R168, P0, R4, R14, 0x1 ;  /* 0x0000000e04a87211 */ /* 0x004fc800078008ff */
[----:B------:R-:W-:-:S05]  /*2260*/  LEA.HI.X R169, R4, R15, R5, 0x1, P0 ;  /* 0x0000000f04a97211 */ /* 0x000fca00000f0c05 */
[----:B------:R0:W2:Y:S01]  /*2270*/  @P1 LDG.E.LTC128B.U16 R19, desc[UR36][R168.64] ;  /* 0x00000024a8131981 */ /* 0x0000a2000c1e1520 */
[----:B------:R-:W-:Y:S01]  /*2280*/  IMAD.WIDE.U32 R4, R162, R166, R12 ;  /* 0x000000a6a2047225 */ /* 0x000fe200078e000c */
[----:B------:R-:W-:Y:S02]  /*2290*/  BSSY B1, `(.L_x_34) ;  /* 0x0000014000017945 */ /* 0x000fe40003800000 */
[----:B------:R-:W-:-:S04]  /*22a0*/  IADD3 R170, P0, R8, R4, RZ ;  /* 0x0000000408aa7210 */ /* 0x000fc80007f1e0ff */
[----:B------:R-:W-:Y:S01]  /*22b0*/  IADD3.X R171, R9, R177, R5, P0, !PT ;  /* 0x000000b109ab7210 */ /* 0x000fe200007fe405 */
[----:B0-----:R-:W-:Y:S01]  /*22c0*/  IMAD.SHL.U32 R168, R166, 0x8, RZ ;  /* 0x00000008a6a87824 */ /* 0x001fe200078e00ff */
[----:B------:R-:W-:Y:S02]  /*22d0*/  LEA R4, P0, R6, UR4, 0x1 ;  /* 0x0000000406047c11 */ /* 0x000fe4000f8008ff */
[----:B------:R-:W-:Y:S01]  /*22e0*/  SHF.L.U64.HI R169, R166, 0x3, R167 ;  /* 0x00000003a6a97819 */ /* 0x000fe200000102a7 */
[----:B------:R-:W-:Y:S01]  /*22f0*/  IMAD.WIDE.U32 R170, R2, R20, R170 ;  /* 0x0000001402aa7225 */ /* 0x000fe200078e00aa */
[----:B------:R-:W-:Y:S02]  /*2300*/  LEA.HI.X R5, R6, UR5, R179, 0x1, P0 ;  /* 0x0000000506057c11 */ /* 0x000fe400080f0cb3 */
[----:B------:R-:W-:Y:S02]  /*2310*/  ISETP.GT.AND P0, PT, R0, 0x1, PT ;  /* 0x000000010000780c */ /* 0x000fe40003f04270 */
[----:B------:R-:W-:-:S02]  /*2320*/  LEA R6, P4, R170, R14, 0x1 ;  /* 0x0000000eaa067211 */ /* 0x000fc400078808ff */
[----:B------:R-:W-:Y:S01]  /*2330*/  ISETP.GT.AND P3, PT, R3, RZ, P0 ;  /* 0x000000ff0300720c */ /* 0x000fe20000764270 */
[----:B--2---:R-:W-:-:S05]  /*2340*/  HADD2.F32 R7, -RZ, R19.H0_H0 ;  /* 0x20000013ff077230 */ /* 0x004fca0000004100 */
[----:B------:R-:W-:-:S04]  /*2350*/  FMUL R7, R7, R152 ;  /* 0x0000009807077220 */ /* 0x000fc80000400000 */
[----:B------:R-:W-:-:S05]  /*2360*/  FFMA R7, R24, R153, R7 ;  /* 0x0000009918077223 */ /* 0x000fca0000000007 */
[----:B------:R-:W-:Y:S01]  /*2370*/  F2FP.F16.F32.PACK_AB R21, RZ, R7 ;  /* 0x00000007ff15723e */ /* 0x000fe200000000ff */
[----:B------:R-:W-:-:S04]  /*2380*/  IMAD.IADD R7, R175, 0x1, R171 ;  /* 0x00000001af077824 */ /* 0x000fc800078e02ab */
[----:B------:R0:W-:Y:S01]  /*2390*/  @P1 STG.E.U16 desc[UR36][R4.64], R21 ;  /* 0x0000001504001986 */ /* 0x0001e2000c101524 */
[----:B------:R-:W-:Y:S01]  /*23a0*/  LEA.HI.X R7, R170, R15, R7, 0x1, P4 ;  /* 0x0000000faa077211 */ /* 0x000fe200020f0c07 */
[----:B------:R-:W-:Y:S06]  /*23b0*/  @!P3 BRA `(.L_x_35) ;  /* 0x000000000004b947 */ /* 0x000fec0003800000 */
[----:B------:R1:W5:Y:S02]  /*23c0*/  LDG.E.LTC128B.U16 R19, desc[UR36][R6.64+0x2] ;  /* 0x0000022406137981 */ /* 0x000364000c1e1520 */
.L_x_35:
[----:B------:R-:W-:Y:S05]  /*23d0*/  BSYNC B1 ;  /* 0x0000000000017941 */ /* 0x000fea0003800000 */
.L_x_34:
[----:B0----5:R-:W-:Y:S01]  /*23e0*/  HADD2.F32 R21, -RZ, R19.H0_H0 ;  /* 0x20000013ff157230 */ /* 0x021fe20000004100 */
[----:B------:R-:W-:Y:S01]  /*23f0*/  ISETP.GT.AND P2, PT, R3, 0x8, P2 ;  /* 0x000000080300780c */ /* 0x000fe20001744270 */
[----:B------:R-:W-:-:S04]  /*2400*/  IMAD.WIDE.U32 R168, R162, R166, R168 ;  /* 0x000000a6a2a87225 */ /* 0x000fc800078e00a8 */
[----:B------:R-:W-:Y:S01]  /*2410*/  FMUL R22, R21, R152 ;  /* 0x0000009815167220 */ /* 0x000fe20000400000 */
[----:B------:R-:W-:Y:S01]  /*2420*/  IMAD.IADD R177, R177, 0x1, R169 ;  /* 0x00000001b1b17824 */ /* 0x000fe200078e02a9 */
[----:B------:R-:W-:Y:S02]  /*2430*/  IADD3 R21, P1, R164, R168, RZ ;  /* 0x000000a8a4157210 */ /* 0x000fe40007f3e0ff */
[----:B------:R-:W-:-:S03]  /*2440*/  FFMA R22, R25, R153, R22 ;  /* 0x0000009919167223 */ /* 0x000fc60000000016 */
[----:B------:R-:W-:Y:S01]  /*2450*/  IMAD.X R164, R177, 0x1, R165, P1 ;  /* 0x00000001b1a47824 */ /* 0x000fe200008e06a5 */
[C---:B------:R-:W-:Y:S02]  /*2460*/  LEA R24, P1, R21.reuse, R14, 0x1 ;  /* 0x0000000e15187211 */ /* 0x040fe400078208ff */
[----:B------:R-:W-:Y:S02]  /*2470*/  F2FP.F16.F32.PACK_AB R22, RZ, R22 ;  /* 0x00000016ff16723e */ /* 0x000fe400000000ff */
[----:B------:R-:W-:Y:S02]  /*2480*/  LEA.HI.X R25, R21, R15, R164, 0x1, P1 ;  /* 0x0000000f15197211 */ /* 0x000fe400008f0ca4 */
[----:B------:R-:W-:Y:S02]  /*2490*/  PRMT R21, R22, 0x7610, R21 ;  /* 0x0000761016157816 */ /* 0x000fe40000000015 */
[----:B------:R-:W-:-:S03]  /*24a0*/  PRMT R22, R19, 0x7610, R22 ;  /* 0x0000761013167816 */ /* 0x000fc60000000016 */
[----:B------:R0:W-:Y:S04]  /*24b0*/  @P3 STG.E.U16 desc[UR36][R4.64+0x2], R21 ;  /* 0x0000021504003986 */ /* 0x0001e8000c101524 */
[----:B------:R-:W2:Y:S01]  /*24c0*/  @P2 LDG.E.LTC128B.U16 R22, desc[UR36][R24.64] ;  /* 0x0000002418162981 */ /* 0x000ea2000c1e1520 */
[----:B------:R-:W-:Y:S01]  /*24d0*/  IADD3 R8, P1, P3, R8, R168, R12 ;  /* 0x000000a808087210 */ /* 0x000fe20007b3e00c */
[----:B------:R-:W-:Y:S01]  /*24e0*/  BSSY B1, `(.L_x_36) ;  /* 0x0000011000017945 */ /* 0x000fe20003800000 */
[C---:B------:R-:W-:Y:S02]  /*24f0*/  SHF.L.U64.HI R11, R10.reuse, 0x4, R11 ;  /* 0x000000040a0b7819 */ /* 0x040fe4000001020b */
[----:B------:R-:W-:Y:S02]  /*2500*/  IADD3.X R9, R9, R177, R13, P1, P3 ;  /* 0x000000b109097210 */ /* 0x000fe40000fe640d */
[----:B------:R-:W-:-:S02]  /*2510*/  LEA R10, P1, R10, R4, 0x4 ;  /* 0x000000040a0a7211 */ /* 0x000fc400078220ff */
[----:B------:R-:W-:Y:S01]  /*2520*/  ISETP.GT.AND P0, PT, R3, 0x8, P0 ;  /* 0x000000080300780c */ /* 0x000fe20000704270 */
[----:B0-----:R-:W-:-:S04]  /*2530*/  IMAD.WIDE.U32 R20, R2, R20, R8 ;  /* 0x0000001402147225 */ /* 0x001fc800078e0008 */
[----:B------:R-:W-:Y:S01]  /*2540*/  IMAD.X R11, R11, 0x1, R5, P1 ;  /* 0x000000010b0b7824 */ /* 0x000fe200008e0605 */
[----:B------:R-:W-:Y:S01]  /*2550*/  LEA R8, P3, R20, R14, 0x1 ;  /* 0x0000000e14087211 */ /* 0x000fe200078608ff */
[----:B------:R-:W-:-:S05]  /*2560*/  IMAD.IADD R2, R175, 0x1, R21 ;  /* 0x00000001af027824 */ /* 0x000fca00078e0215 */
[----:B------:R-:W-:Y:S01]  /*2570*/  LEA.HI.X R9, R20, R15, R2, 0x1, P3 ;  /* 0x0000000f14097211 */ /* 0x000fe200018f0c02 */
[----:B--2---:R-:W-:-:S05]  /*2580*/  HADD2.F32 R19, -RZ, R22.H0_H0 ;  /* 0x20000016ff137230 */ /* 0x004fca0000004100 */
[----:B------:R-:W-:-:S04]  /*2590*/  FMUL R19, R19, R152 ;  /* 0x0000009813137220 */ /* 0x000fc80000400000 */
[----:B------:R-:W-:-:S05]  /*25a0*/  FFMA R19, R26, R153, R19 ;  /* 0x000000991a137223 */ /* 0x000fca0000000013 */
[----:B------:R-:W-:-:S05]  /*25b0*/  F2FP.F16.F32.PACK_AB R19, RZ, R19 ;  /* 0x00000013ff13723e */ /* 0x000fca00000000ff */
[----:B------:R0:W-:Y:S01]  /*25c0*/  @P2 STG.E.U16 desc[UR36][R10.64], R19 ;  /* 0x000000130a002986 */ /* 0x0001e2000c101524 */
[----:B------:R-:W-:Y:S05]  /*25d0*/  @!P0 BRA `(.L_x_37) ;  /* 0x0000000000048947 */ /* 0x000fea0003800000 */
[----:B------:R2:W5:Y:S02]  /*25e0*/  LDG.E.LTC128B.U16 R22, desc[UR36][R8.64+0x2] ;  /* 0x0000022408167981 */ /* 0x000564000c1e1520 */
.L_x_37:
[----:B------:R-:W-:Y:S05]  /*25f0*/  BSYNC B1 ;  /* 0x0000000000017941 */ /* 0x000fea0003800000 */
.L_x_36:
[----:B-----5:R-:W-:Y:S01]  /*2600*/  HADD2.F32 R13, -RZ, R22.H0_H0 ;  /* 0x20000016ff0d7230 */ /* 0x020fe20000004100 */
[----:B------:R-:W-:Y:S01]  /*2610*/  ISETP.GT.AND P1, PT, R0, 0x8, PT ;  /* 0x000000080000780c */ /* 0x000fe20003f24270 */
[----:B------:R-:W-:Y:S03]  /*2620*/  BSSY B1, `(.L_x_38) ;  /* 0x0000008000017945 */ /* 0x000fe60003800000 */
[----:B------:R-:W-:Y:S01]  /*2630*/  FMUL R2, R13, R152 ;  /* 0x000000980d027220 */ /* 0x000fe20000400000 */
[----:B------:R-:W-:-:S03]  /*2640*/  ISETP.GT.AND P2, PT, R3, RZ, P1 ;  /* 0x000000ff0300720c */ /* 0x000fc60000f44270 */
[----:B------:R-:W-:-:S05]  /*2650*/  FFMA R2, R27, R153, R2 ;  /* 0x000000991b027223 */ /* 0x000fca0000000002 */
[----:B------:R-:W-:-:S05]  /*2660*/  F2FP.F16.F32.PACK_AB R2, RZ, R2 ;  /* 0x00000002ff02723e */ /* 0x000fca00000000ff */
[----:B------:R3:W-:Y:S01]  /*2670*/  @P0 STG.E.U16 desc[UR36][R10.64+0x2], R2 ;  /* 0x000002020a000986 */ /* 0x0007e2000c101524 */
[----:B------:R-:W-:Y:S05]  /*2680*/  @!P2 BRA `(.L_x_39) ;  /* 0x000000000004a947 */ /* 0x000fea0003800000 */
[----:B------:R4:W5:Y:S02]  /*2690*/  LDG.E.LTC128B.U16 R22, desc[UR36][R6.64+0x10] ;  /* 0x0000102406167981 */ /* 0x000964000c1e1520 */
.L_x_39:
[----:B------:R-:W-:Y:S05]  /*26a0*/  BSYNC B1 ;  /* 0x0000000000017941 */ /* 0x000fea0003800000 */
.L_x_38:
        /* <DEDUP_REMOVED lines=10> */
.L_x_41:
[----:B------:R-:W-:Y:S05]  /*2750*/  BSYNC B1 ;  /* 0x0000000000017941 */ /* 0x000fea0003800000 */
.L_x_40:
[----:B0----5:R-:W-:Y:S01]  /*2760*/  HADD2.F32 R13, -RZ, R22.H0_H0 ;  /* 0x20000016ff0d7230 */ /* 0x021fe20000004100 */
[----:B------:R-:W-:Y:S01]  /*2770*/  ISETP.GT.AND P1, PT, R3, 0x8, P1 ;  /* 0x000000080300780c */ /* 0x000fe20000f24270 */
[----:B------:R-:W-:Y:S03]  /*2780*/  BSSY B1, `(.L_x_42) ;  /* 0x0000007000017945 */ /* 0x000fe60003800000 */
[----:B---3--:R-:W-:-:S04]  /*2790*/  FMUL R2, R13, R152 ;  /* 0x000000980d027220 */ /* 0x008fc80000400000 */
[----:B------:R-:W-:-:S05]  /*27a0*/  FFMA R2, R29, R153, R2 ;  /* 0x000000991d027223 */ /* 0x000fca0000000002 */
[----:B------:R-:W-:-:S05]  /*27b0*/  F2FP.F16.F32.PACK_AB R2, RZ, R2 ;  /* 0x00000002ff02723e */ /* 0x000fca00000000ff */
[----:B------:R0:W-:Y:S01]  /*27c0*/  @P3 STG.E.U16 desc[UR36][R4.64+0x12], R2 ;  /* 0x0000120204003986 */ /* 0x0001e2000c101524 */
[----:B------:R-:W-:Y:S05]  /*27d0*/  @!P1 BRA `(.L_x_43) ;  /* 0x0000000000049947 */ /* 0x000fea0003800000 */
[----:B------:R3:W5:Y:S02]  /*27e0*/  LDG.E.LTC128B.U16 R22, desc[UR36][R8.64+0x10] ;  /* 0x0000102408167981 */ /* 0x000764000c1e1520 */
.L_x_43:
[----:B------:R-:W-:Y:S05]  /*27f0*/  BSYNC B1 ;  /* 0x0000000000017941 */ /* 0x000fea0003800000 */
.L_x_42:
[----:B-----5:R-:W-:Y:S01]  /*2800*/  HADD2.F32 R13, -RZ, R22.H0_H0 ;  /* 0x20000016ff0d7230 */ /* 0x020fe20000004100 */
[----:B------:R-:W-:Y:S01]  /*2810*/  ISETP.GT.AND P0, PT, R3, 0x8, P0 ;  /* 0x000000080300780c */ /* 0x000fe20000704270 */
[----:B------:R-:W-:Y:S03]  /*2820*/  BSSY B1, `(.L_x_44) ;  /* 0x0000007000017945 */ /* 0x000fe60003800000 */
[----:B------:R-:W-:-:S04]  /*2830*/  FMUL R13, R13, R152 ;  /* 0x000000980d0d7220 */ /* 0x000fc80000400000 */
[----:B------:R-:W-:-:S05]  /*2840*/  FFMA R13, R30, R153, R13 ;  /* 0x000000991e0d7223 */ /* 0x000fca000000000d */
[----:B------:R-:W-:-:S05]  /*2850*/  F2FP.F16.F32.PACK_AB R13, RZ, R13 ;  /* 0x0000000dff0d723e */ /* 0x000fca00000000ff */
[----:B------:R0:W-:Y:S01]  /*2860*/  @P1 STG.E.U16 desc[UR36][R10.64+0x10], R13 ;  /* 0x0000100d0a001986 */ /* 0x0001e2000c101524 */
[----:B------:R-:W-:Y:S05]  /*2870*/  @!P0 BRA `(.L_x_45) ;  /* 0x0000000000048947 */ /* 0x000fea0003800000 */
[----:B------:R0:W5:Y:S02]  /*2880*/  LDG.E.LTC128B.U16 R22, desc[UR36][R8.64+0x12] ;  /* 0x0000122408167981 */ /* 0x000164000c1e1520 */
.L_x_45:
[----:B------:R-:W-:Y:S05]  /*2890*/  BSYNC B1 ;  /* 0x0000000000017941 */ /* 0x000fea0003800000 */
.L_x_44:
[----:B0----5:R-:W-:Y:S01]  /*28a0*/  HADD2.F32 R13, -RZ, R22.H0_H0 ;  /* 0x20000016ff0d7230 */ /* 0x021fe20000004100 */
        /* <DEDUP_REMOVED lines=9> */
.L_x_47:
[----:B------:R-:W-:Y:S05]  /*2940*/  BSYNC B1 ;  /* 0x0000000000017941 */ /* 0x000fea0003800000 */
.L_x_46:
        /* <DEDUP_REMOVED lines=10> */
.L_x_49:
[----:B------:R-:W-:Y:S05]  /*29f0*/  BSYNC B1 ;  /* 0x0000000000017941 */ /* 0x000fea0003800000 */
.L_x_48:
[----:B0----5:R-:W-:Y:S01]  /*2a00*/  HADD2.F32 R13, -RZ, R22.H0_H0 ;  /* 0x20000016ff0d7230 */ /* 0x021fe20000004100 */
        /* <DEDUP_REMOVED lines=8> */
.L_x_51:
[----:B------:R-:W-:Y:S05]  /*2a90*/  BSYNC B1 ;  /* 0x0000000000017941 */ /* 0x000fea0003800000 */
.L_x_50:
        /* <DEDUP_REMOVED lines=9> */
.L_x_53:
[----:B------:R-:W-:Y:S05]  /*2b30*/  BSYNC B1 ;  /* 0x0000000000017941 */ /* 0x000fea0003800000 */
.L_x_52:
        /* <DEDUP_REMOVED lines=10> */
.L_x_55:
[----:B------:R-:W-:Y:S05]  /*2be0*/  BSYNC B1 ;  /* 0x0000000000017941 */ /* 0x000fea0003800000 */
.L_x_54:
        /* <DEDUP_REMOVED lines=10> */
.L_x_57:
[----:B------:R-:W-:Y:S05]  /*2c90*/  BSYNC B1 ;  /* 0x0000000000017941 */ /* 0x000fea0003800000 */
.L_x_56:
        /* <DEDUP_REMOVED lines=9> */
.L_x_59:
[----:B------:R-:W-:Y:S05]  /*2d30*/  BSYNC B1 ;  /* 0x0000000000017941 */ /* 0x000fea0003800000 */
.L_x_58:
        /* <DEDUP_REMOVED lines=9> */
.L_x_61:
[----:B------:R-:W-:Y:S05]  /*2dd0*/  BSYNC B1 ;  /* 0x0000000000017941 */ /* 0x000fea0003800000 */
.L_x_60:
        /* <DEDUP_REMOVED lines=10> */
.L_x_63:
[----:B------:R-:W-:Y:S05]  /*2e80*/  BSYNC B1 ;  /* 0x0000000000017941 */ /* 0x000fea0003800000 */
.L_x_62:
        /* <DEDUP_REMOVED lines=10> */
.L_x_65:
[----:B------:R-:W-:Y:S05]  /*2f30*/  BSYNC B1 ;  /* 0x0000000000017941 */ /* 0x000fea0003800000 */
.L_x_64:
        /* <DEDUP_REMOVED lines=9> */
.L_x_67:
[----:B------:R-:W-:Y:S05]  /*2fd0*/  BSYNC B1 ;  /* 0x0000000000017941 */ /* 0x000fea0003800000 */
.L_x_66:
        /* <DEDUP_REMOVED lines=9> */
.L_x_69:
[----:B------:R-:W-:Y:S05]  /*3070*/  BSYNC B1 ;  /* 0x0000000000017941 */ /* 0x000fea0003800000 */
.L_x_68:
        /* <DEDUP_REMOVED lines=10> */
.L_x_71:
[----:B------:R-:W-:Y:S05]  /*3120*/  BSYNC B1 ;  /* 0x0000000000017941 */ /* 0x000fea0003800000 */
.L_x_70:
        /* <DEDUP_REMOVED lines=10> */
.L_x_73:
[----:B------:R-:W-:Y:S05]  /*31d0*/  BSYNC B1 ;  /* 0x0000000000017941 */ /* 0x000fea0003800000 */
.L_x_72:
        /* <DEDUP_REMOVED lines=9> */
.L_x_75:
[----:B------:R-:W-:Y:S05]  /*3270*/  BSYNC B1 ;  /* 0x0000000000017941 */ /* 0x000fea0003800000 */
.L_x_74:
        /* <DEDUP_REMOVED lines=9> */
.L_x_77:
[----:B------:R-:W-:Y:S05]  /*3310*/  BSYNC B1 ;  /* 0x0000000000017941 */ /* 0x000fea0003800000 */
.L_x_76:
        /* <DEDUP_REMOVED lines=10> */
.L_x_79:
[----:B------:R-:W-:Y:S05]  /*33c0*/  BSYNC B1 ;  /* 0x0000000000017941 */ /* 0x000fea0003800000 */
.L_x_78:
        /* <DEDUP_REMOVED lines=10> */
.L_x_81:
[----:B------:R-:W-:Y:S05]  /*3470*/  BSYNC B1 ;  /* 0x0000000000017941 */ /* 0x000fea0003800000 */
.L_x_80:
        /* <DEDUP_REMOVED lines=9> */
.L_x_83:
[----:B------:R-:W-:Y:S05]  /*3510*/  BSYNC B1 ;  /* 0x0000000000017941 */ /* 0x000fea0003800000 */
.L_x_82:
        /* <DEDUP_REMOVED lines=9> */
.L_x_85:
[----:B------:R-:W-:Y:S05]  /*35b0*/  BSYNC B1 ;  /* 0x0000000000017941 */ /* 0x000fea0003800000 */
.L_x_84:
        /* <DEDUP_REMOVED lines=10> */
.L_x_87:
[----:B------:R-:W-:Y:S05]  /*3660*/  BSYNC B1 ;  /* 0x0000000000017941 */ /* 0x000fea0003800000 */
.L_x_86:
        /* <DEDUP_REMOVED lines=10> */
.L_x_89:
[----:B------:R-:W-:Y:S05]  /*3710*/  BSYNC B1 ;  /* 0x0000000000017941 */ /* 0x000fea0003800000 */
.L_x_88:
        /* <DEDUP_REMOVED lines=9> */
.L_x_91:
[----:B------:R-:W-:Y:S05]  /*37b0*/  BSYNC B1 ;  /* 0x0000000000017941 */ /* 0x000fea0003800000 */
.L_x_90:
        /* <DEDUP_REMOVED lines=9> */
.L_x_93:
[----:B------:R-:W-:Y:S05]  /*3850*/  BSYNC B1 ;  /* 0x0000000000017941 */ /* 0x000fea0003800000 */
.L_x_92:
        /* <DEDUP_REMOVED lines=10> */
.L_x_95:
[----:B------:R-:W-:Y:S05]  /*3900*/  BSYNC B1 ;  /* 0x0000000000017941 */ /* 0x000fea0003800000 */
.L_x_94:
        /* <DEDUP_REMOVED lines=10> */
.L_x_97:
[----:B------:R-:W-:Y:S05]  /*39b0*/  BSYNC B1 ;  /* 0x0000000000017941 */ /* 0x000fea0003800000 */
.L_x_96:
        /* <DEDUP_REMOVED lines=9> */
.L_x_99:
[----:B------:R-:W-:Y:S05]  /*3a50*/  BSYNC B1 ;  /* 0x0000000000017941 */ /* 0x000fea0003800000 */
.L_x_98:
        /* <DEDUP_REMOVED lines=9> */
.L_x_101:
[----:B------:R-:W-:Y:S05]  /*3af0*/  BSYNC B1 ;  /* 0x0000000000017941 */ /* 0x000fea0003800000 */
.L_x_100:
        /* <DEDUP_REMOVED lines=10> */
.L_x_103:
[----:B------:R-:W-:Y:S05]  /*3ba0*/  BSYNC B1 ;  /* 0x0000000000017941 */ /* 0x000fea0003800000 */
.L_x_102:
        /* <DEDUP_REMOVED lines=10> */
.L_x_105:
[----:B------:R-:W-:Y:S05]  /*3c50*/  BSYNC B1 ;  /* 0x0000000000017941 */ /* 0x000fea0003800000 */
.L_x_104:
        /* <DEDUP_REMOVED lines=9> */
.L_x_107:
[----:B------:R-:W-:Y:S05]  /*3cf0*/  BSYNC B1 ;  /* 0x0000000000017941 */ /* 0x000fea0003800000 */
.L_x_106:
        /* <DEDUP_REMOVED lines=9> */
.L_x_109:
[----:B------:R-:W-:Y:S05]  /*3d90*/  BSYNC B1 ;  /* 0x0000000000017941 */ /* 0x000fea0003800000 */
.L_x_108:
        /* <DEDUP_REMOVED lines=10> */
.L_x_111:
[----:B------:R-:W-:Y:S05]  /*3e40*/  BSYNC B1 ;  /* 0x0000000000017941 */ /* 0x000fea0003800000 */
.L_x_110:
        /* <DEDUP_REMOVED lines=10> */
.L_x_113:
[----:B------:R-:W-:Y:S05]  /*3ef0*/  BSYNC B1 ;  /* 0x0000000000017941 */ /* 0x000fea0003800000 */
.L_x_112:
        /* <DEDUP_REMOVED lines=9> */
.L_x_115:
[----:B------:R-:W-:Y:S05]  /*3f90*/  BSYNC B1 ;  /* 0x0000000000017941 */ /* 0x000fea0003800000 */
.L_x_114:
        /* <DEDUP_REMOVED lines=9> */
.L_x_117:
[----:B------:R-:W-:Y:S05]  /*4030*/  BSYNC B1 ;  /* 0x0000000000017941 */ /* 0x000fea0003800000 */
.L_x_116:
        /* <DEDUP_REMOVED lines=10> */
.L_x_119:
[----:B------:R-:W-:Y:S05]  /*40e0*/  BSYNC B1 ;  /* 0x0000000000017941 */ /* 0x000fea0003800000 */
.L_x_118:
        /* <DEDUP_REMOVED lines=10> */
.L_x_121:
[----:B------:R-:W-:Y:S05]  /*4190*/  BSYNC B1 ;  /* 0x0000000000017941 */ /* 0x000fea0003800000 */
.L_x_120:
        /* <DEDUP_REMOVED lines=9> */
.L_x_123:
[----:B------:R-:W-:Y:S05]  /*4230*/  BSYNC B1 ;  /* 0x0000000000017941 */ /* 0x000fea0003800000 */
.L_x_122:
        /* <DEDUP_REMOVED lines=9> */
.L_x_125:
[----:B------:R-:W-:Y:S05]  /*42d0*/  BSYNC B1 ;  /* 0x0000000000017941 */ /* 0x000fea0003800000 */
.L_x_124:
        /* <DEDUP_REMOVED lines=10> */
.L_x_127:
[----:B------:R-:W-:Y:S05]  /*4380*/  BSYNC B1 ;  /* 0x0000000000017941 */ /* 0x000fea0003800000 */
.L_x_126:
        /* <DEDUP_REMOVED lines=10> */
.L_x_129:
[----:B------:R-:W-:Y:S05]  /*4430*/  BSYNC B1 ;  /* 0x0000000000017941 */ /* 0x000fea0003800000 */
.L_x_128:
        /* <DEDUP_REMOVED lines=9> */
.L_x_131:
[----:B------:R-:W-:Y:S05]  /*44d0*/  BSYNC B1 ;  /* 0x0000000000017941 */ /* 0x000fea0003800000 */
.L_x_130:
        /* <DEDUP_REMOVED lines=9> */
.L_x_133:
[----:B------:R-:W-:Y:S05]  /*4570*/  BSYNC B1 ;  /* 0x0000000000017941 */ /* 0x000fea0003800000 */
.L_x_132:
        /* <DEDUP_REMOVED lines=10> */
.L_x_135:
[----:B------:R-:W-:Y:S05]  /*4620*/  BSYNC B1 ;  /* 0x0000000000017941 */ /* 0x000fea0003800000 */
.L_x_134:
        /* <DEDUP_REMOVED lines=10> */
.L_x_137:
[----:B------:R-:W-:Y:S05]  /*46d0*/  BSYNC B1 ;  /* 0x0000000000017941 */ /* 0x000fea0003800000 */
.L_x_136:
        /* <DEDUP_REMOVED lines=9> */
.L_x_139:
[----:B------:R-:W-:Y:S05]  /*4770*/  BSYNC B1 ;  /* 0x0000000000017941 */ /* 0x000fea0003800000 */
.L_x_138:
        /* <DEDUP_REMOVED lines=9> */
.L_x_141:
[----:B------:R-:W-:Y:S05]  /*4810*/  BSYNC B1 ;  /* 0x0000000000017941 */ /* 0x000fea0003800000 */
.L_x_140:
        /* <DEDUP_REMOVED lines=10> */
.L_x_143:
[----:B------:R-:W-:Y:S05]  /*48c0*/  BSYNC B1 ;  /* 0x0000000000017941 */ /* 0x000fea0003800000 */
.L_x_142:
        /* <DEDUP_REMOVED lines=10> */
.L_x_145:
[----:B------:R-:W-:Y:S05]  /*4970*/  BSYNC B1 ;  /* 0x0000000000017941 */ /* 0x000fea0003800000 */
.L_x_144:
        /* <DEDUP_REMOVED lines=9> */
.L_x_147:
[----:B------:R-:W-:Y:S05]  /*4a10*/  BSYNC B1 ;  /* 0x0000000000017941 */ /* 0x000fea0003800000 */
.L_x_146:
        /* <DEDUP_REMOVED lines=9> */
.L_x_149:
[----:B------:R-:W-:Y:S05]  /*4ab0*/  BSYNC B1 ;  /* 0x0000000000017941 */ /* 0x000fea0003800000 */
.L_x_148:
        /* <DEDUP_REMOVED lines=10> */
.L_x_151:
[----:B------:R-:W-:Y:S05]  /*4b60*/  BSYNC B1 ;  /* 0x0000000000017941 */ /* 0x000fea0003800000 */
.L_x_150:
        /* <DEDUP_REMOVED lines=10> */
.L_x_153:
[----:B------:R-:W-:Y:S05]  /*4c10*/  BSYNC B1 ;  /* 0x0000000000017941 */ /* 0x000fea0003800000 */
.L_x_152:
        /* <DEDUP_REMOVED lines=9> */
.L_x_155:
[----:B------:R-:W-:Y:S05]  /*4cb0*/  BSYNC B1 ;  /* 0x0000000000017941 */ /* 0x000fea0003800000 */
.L_x_154:
        /* <DEDUP_REMOVED lines=9> */
.L_x_157:
[----:B------:R-:W-:Y:S05]  /*4d50*/  BSYNC B1 ;  /* 0x0000000000017941 */ /* 0x000fea0003800000 */
.L_x_156:
        /* <DEDUP_REMOVED lines=10> */
.L_x_159:
[----:B------:R-:W-:Y:S05]  /*4e00*/  BSYNC B1 ;  /* 0x0000000000017941 */ /* 0x000fea0003800000 */
.L_x_158:
        /* <DEDUP_REMOVED lines=10> */
.L_x_161:
[----:B------:R-:W-:Y:S05]  /*4eb0*/  BSYNC B1 ;  /* 0x0000000000017941 */ /* 0x000fea0003800000 */
.L_x_160:
        /* <DEDUP_REMOVED lines=9> */
.L_x_163:
[----:B------:R-:W-:Y:S05]  /*4f50*/  BSYNC B1 ;  /* 0x0000000000017941 */ /* 0x000fea0003800000 */
.L_x_162:
        /* <DEDUP_REMOVED lines=9> */
.L_x_165:
[----:B------:R-:W-:Y:S05]  /*4ff0*/  BSYNC B1 ;  /* 0x0000000000017941 */ /* 0x000fea0003800000 */
.L_x_164:
        /* <DEDUP_REMOVED lines=10> */
.L_x_167:
[----:B------:R-:W-:Y:S05]  /*50a0*/  BSYNC B1 ;  /* 0x0000000000017941 */ /* 0x000fea0003800000 */
.L_x_166:
        /* <DEDUP_REMOVED lines=10> */
.L_x_169:
[----:B------:R-:W-:Y:S05]  /*5150*/  BSYNC B1 ;  /* 0x0000000000017941 */ /* 0x000fea0003800000 */
.L_x_168:
        /* <DEDUP_REMOVED lines=9> */
.L_x_171:
[----:B------:R-:W-:Y:S05]  /*51f0*/  BSYNC B1 ;  /* 0x0000000000017941 */ /* 0x000fea0003800000 */
.L_x_170:
        /* <DEDUP_REMOVED lines=9> */
.L_x_173:
[----:B------:R-:W-:Y:S05]  /*5290*/  BSYNC B1 ;  /* 0x0000000000017941 */ /* 0x000fea0003800000 */
.L_x_172:
        /* <DEDUP_REMOVED lines=10> */
.L_x_175:
[----:B------:R-:W-:Y:S05]  /*5340*/  BSYNC B1 ;  /* 0x0000000000017941 */ /* 0x000fea0003800000 */
.L_x_174:
        /* <DEDUP_REMOVED lines=10> */
.L_x_177:
[----:B------:R-:W-:Y:S05]  /*53f0*/  BSYNC B1 ;  /* 0x0000000000017941 */ /* 0x000fea0003800000 */
.L_x_176:
        /* <DEDUP_REMOVED lines=9> */
.L_x_179:
[----:B------:R-:W-:Y:S05]  /*5490*/  BSYNC B1 ;  /* 0x0000000000017941 */ /* 0x000fea0003800000 */
.L_x_178:
        /* <DEDUP_REMOVED lines=9> */
.L_x_181:
[----:B------:R-:W-:Y:S05]  /*5530*/  BSYNC B1 ;  /* 0x0000000000017941 */ /* 0x000fea0003800000 */
.L_x_180:
        /* <DEDUP_REMOVED lines=10> */
.L_x_183:
[----:B------:R-:W-:Y:S05]  /*55e0*/  BSYNC B1 ;  /* 0x0000000000017941 */ /* 0x000fea0003800000 */
.L_x_182:
        /* <DEDUP_REMOVED lines=10> */
.L_x_185:
[----:B------:R-:W-:Y:S05]  /*5690*/  BSYNC B1 ;  /* 0x0000000000017941 */ /* 0x000fea0003800000 */
.L_x_184:
        /* <DEDUP_REMOVED lines=9> */
.L_x_187:
[----:B------:R-:W-:Y:S05]  /*5730*/  BSYNC B1 ;  /* 0x0000000000017941 */ /* 0x000fea0003800000 */
.L_x_186:
        /* <DEDUP_REMOVED lines=9> */
.L_x_189:
[----:B------:R-:W-:Y:S05]  /*57d0*/  BSYNC B1 ;  /* 0x0000000000017941 */ /* 0x000fea0003800000 */
.L_x_188:
        /* <DEDUP_REMOVED lines=10> */
.L_x_191:
[----:B------:R-:W-:Y:S05]  /*5880*/  BSYNC B1 ;  /* 0x0000000000017941 */ /* 0x000fea0003800000 */
.L_x_190:
        /* <DEDUP_REMOVED lines=10> */
.L_x_193:
[----:B------:R-:W-:Y:S05]  /*5930*/  BSYNC B1 ;  /* 0x0000000000017941 */ /* 0x000fea0003800000 */
.L_x_192:
        /* <DEDUP_REMOVED lines=9> */
.L_x_195:
[----:B------:R-:W-:Y:S05]  /*59d0*/  BSYNC B1 ;  /* 0x0000000000017941 */ /* 0x000fea0003800000 */
.L_x_194:
        /* <DEDUP_REMOVED lines=9> */
.L_x_197:
[----:B------:R-:W-:Y:S05]  /*5a70*/  BSYNC B1 ;  /* 0x0000000000017941 */ /* 0x000fea0003800000 */
.L_x_196:
        /* <DEDUP_REMOVED lines=10> */
.L_x_199:
[----:B------:R-:W-:Y:S05]  /*5b20*/  BSYNC B1 ;  /* 0x0000000000017941 */ /* 0x000fea0003800000 */
.L_x_198:
        /* <DEDUP_REMOVED lines=10> */
.L_x_201:
[----:B------:R-:W-:Y:S05]  /*5bd0*/  BSYNC B1 ;  /* 0x0000000000017941 */ /* 0x000fea0003800000 */
.L_x_200:
        /* <DEDUP_REMOVED lines=9> */
.L_x_203:
[----:B------:R-:W-:Y:S05]  /*5c70*/  BSYNC B1 ;  /* 0x0000000000017941 */ /* 0x000fea0003800000 */
.L_x_202:
        /* <DEDUP_REMOVED lines=9> */
.L_x_205:
[----:B------:R-:W-:Y:S05]  /*5d10*/  BSYNC B1 ;  /* 0x0000000000017941 */ /* 0x000fea0003800000 */
.L_x_204:
        /* <DEDUP_REMOVED lines=10> */
.L_x_207:
[----:B------:R-:W-:Y:S05]  /*5dc0*/  BSYNC B1 ;  /* 0x0000000000017941 */ /* 0x000fea0003800000 */
.L_x_206:
        /* <DEDUP_REMOVED lines=10> */
.L_x_209:
[----:B------:R-:W-:Y:S05]  /*5e70*/  BSYNC B1 ;  /* 0x0000000000017941 */ /* 0x000fea0003800000 */
.L_x_208:
        /* <DEDUP_REMOVED lines=9> */
.L_x_211:
[----:B------:R-:W-:Y:S05]  /*5f10*/  BSYNC B1 ;  /* 0x0000000000017941 */ /* 0x000fea0003800000 */
.L_x_210:
        /* <DEDUP_REMOVED lines=9> */
.L_x_213:
[----:B------:R-:W-:Y:S05]  /*5fb0*/  BSYNC B1 ;  /* 0x0000000000017941 */ /* 0x000fea0003800000 */
.L_x_212:
        /* <DEDUP_REMOVED lines=10> */
.L_x_215:
[----:B------:R-:W-:Y:S05]  /*6060*/  BSYNC B1 ;  /* 0x0000000000017941 */ /* 0x000fea0003800000 */
.L_x_214:
        /* <DEDUP_REMOVED lines=10> */
.L_x_217:
[----:B------:R-:W-:Y:S05]  /*6110*/  BSYNC B1 ;  /* 0x0000000000017941 */ /* 0x000fea0003800000 */
.L_x_216:
        /* <DEDUP_REMOVED lines=9> */
.L_x_219:
[----:B------:R-:W-:Y:S05]  /*61b0*/  BSYNC B1 ;  /* 0x0000000000017941 */ /* 0x000fea0003800000 */
.L_x_218:
        /* <DEDUP_REMOVED lines=9> */
.L_x_221:
[----:B------:R-:W-:Y:S05]  /*6250*/  BSYNC B1 ;  /* 0x0000000000017941 */ /* 0x000fea0003800000 */
.L_x_220:
        /* <DEDUP_REMOVED lines=10> */
.L_x_223:
[----:B------:R-:W-:Y:S05]  /*6300*/  BSYNC B1 ;  /* 0x0000000000017941 */ /* 0x000fea0003800000 */
.L_x_222:
        /* <DEDUP_REMOVED lines=10> */
.L_x_225:
[----:B------:R-:W-:Y:S05]  /*63b0*/  BSYNC B1 ;  /* 0x0000000000017941 */ /* 0x000fea0003800000 */
.L_x_224:
        /* <DEDUP_REMOVED lines=9> */
.L_x_227:
[----:B------:R-:W-:Y:S05]  /*6450*/  BSYNC B1 ;  /* 0x0000000000017941 */ /* 0x000fea0003800000 */
.L_x_226:
        /* <DEDUP_REMOVED lines=9> */
.L_x_229:
[----:B------:R-:W-:Y:S05]  /*64f0*/  BSYNC B1 ;  /* 0x0000000000017941 */ /* 0x000fea0003800000 */
.L_x_228:
        /* <DEDUP_REMOVED lines=10> */
.L_x_231:
[----:B------:R-:W-:Y:S05]  /*65a0*/  BSYNC B1 ;  /* 0x0000000000017941 */ /* 0x000fea0003800000 */
.L_x_230:
        /* <DEDUP_REMOVED lines=10> */
.L_x_233:
[----:B------:R-:W-:Y:S05]  /*6650*/  BSYNC B1 ;  /* 0x0000000000017941 */ /* 0x000fea0003800000 */
.L_x_232:
        /* <DEDUP_REMOVED lines=9> */
.L_x_235:
[----:B------:R-:W-:Y:S05]  /*66f0*/  BSYNC B1 ;  /* 0x0000000000017941 */ /* 0x000fea0003800000 */
.L_x_234:
        /* <DEDUP_REMOVED lines=9> */
.L_x_237:
[----:B------:R-:W-:Y:S05]  /*6790*/  BSYNC B1 ;  /* 0x0000000000017941 */ /* 0x000fea0003800000 */
.L_x_236:
        /* <DEDUP_REMOVED lines=10> */
.L_x_239:
[----:B------:R-:W-:Y:S05]  /*6840*/  BSYNC B1 ;  /* 0x0000000000017941 */ /* 0x000fea0003800000 */
.L_x_238:
        /* <DEDUP_REMOVED lines=10> */
.L_x_241:
[----:B------:R-:W-:Y:S05]  /*68f0*/  BSYNC B1 ;  /* 0x0000000000017941 */ /* 0x000fea0003800000 */
.L_x_240:
        /* <DEDUP_REMOVED lines=9> */
.L_x_243:
[----:B------:R-:W-:Y:S05]  /*6990*/  BSYNC B1 ;  /* 0x0000000000017941 */ /* 0x000fea0003800000 */
.L_x_242:
        /* <DEDUP_REMOVED lines=9> */
.L_x_245:
[----:B------:R-:W-:Y:S05]  /*6a30*/  BSYNC B1 ;  /* 0x0000000000017941 */ /* 0x000fea0003800000 */
.L_x_244:
        /* <DEDUP_REMOVED lines=10> */
.L_x_247:
[----:B------:R-:W-:Y:S05]  /*6ae0*/  BSYNC B1 ;  /* 0x0000000000017941 */ /* 0x000fea0003800000 */
.L_x_246:
        /* <DEDUP_REMOVED lines=10> */
.L_x_249:
[----:B------:R-:W-:Y:S05]  /*6b90*/  BSYNC B1 ;  /* 0x0000000000017941 */ /* 0x000fea0003800000 */
.L_x_248:
        /* <DEDUP_REMOVED lines=9> */
.L_x_251:
[----:B------:R-:W-:Y:S05]  /*6c30*/  BSYNC B1 ;  /* 0x0000000000017941 */ /* 0x000fea0003800000 */
.L_x_250:
        /* <DEDUP_REMOVED lines=9> */
.L_x_253:
[----:B------:R-:W-:Y:S05]  /*6cd0*/  BSYNC B1 ;  /* 0x0000000000017941 */ /* 0x000fea0003800000 */
.L_x_252:
        /* <DEDUP_REMOVED lines=10> */
.L_x_255:
[----:B------:R-:W-:Y:S05]  /*6d80*/  BSYNC B1 ;  /* 0x0000000000017941 */ /* 0x000fea0003800000 */
.L_x_254:
        /* <DEDUP_REMOVED lines=10> */
.L_x_257:
[----:B------:R-:W-:Y:S05]  /*6e30*/  BSYNC B1 ;  /* 0x0000000000017941 */ /* 0x000fea0003800000 */
.L_x_256:
        /* <DEDUP_REMOVED lines=9> */
.L_x_259:
[----:B------:R-:W-:Y:S05]  /*6ed0*/  BSYNC B1 ;  /* 0x0000000000017941 */ /* 0x000fea0003800000 */
.L_x_258:
        /* <DEDUP_REMOVED lines=9> */
.L_x_261:
[----:B------:R-:W-:Y:S05]  /*6f70*/  BSYNC B1 ;  /* 0x0000000000017941 */ /* 0x000fea0003800000 */
.L_x_260:
        /* <DEDUP_REMOVED lines=10> */
.L_x_263:
[----:B------:R-:W-:Y:S05]  /*7020*/  BSYNC B1 ;  /* 0x0000000000017941 */ /* 0x000fea0003800000 */
.L_x_262:
        /* <DEDUP_REMOVED lines=10> */
.L_x_265:
[----:B------:R-:W-:Y:S05]  /*70d0*/  BSYNC B1 ;  /* 0x0000000000017941 */ /* 0x000fea0003800000 */
.L_x_264:
        /* <DEDUP_REMOVED lines=9> */
.L_x_267:
[----:B------:R-:W-:Y:S05]  /*7170*/  BSYNC B1 ;  /* 0x0000000000017941 */ /* 0x000fea0003800000 */
.L_x_266:
        /* <DEDUP_REMOVED lines=9> */
.L_x_269:
[----:B------:R-:W-:Y:S05]  /*7210*/  BSYNC B1 ;  /* 0x0000000000017941 */ /* 0x000fea0003800000 */
.L_x_268:
        /* <DEDUP_REMOVED lines=10> */
.L_x_271:
[----:B------:R-:W-:Y:S05]  /*72c0*/  BSYNC B1 ;  /* 0x0000000000017941 */ /* 0x000fea0003800000 */
.L_x_270:
        /* <DEDUP_REMOVED lines=10> */
.L_x_273:
[----:B------:R-:W-:Y:S05]  /*7370*/  BSYNC B1 ;  /* 0x0000000000017941 */ /* 0x000fea0003800000 */
.L_x_272:
        /* <DEDUP_REMOVED lines=9> */
.L_x_275:
[----:B------:R-:W-:Y:S05]  /*7410*/  BSYNC B1 ;  /* 0x0000000000017941 */ /* 0x000fea0003800000 */
.L_x_274:
        /* <DEDUP_REMOVED lines=9> */
.L_x_277:
[----:B------:R-:W-:Y:S05]  /*74b0*/  BSYNC B1 ;  /* 0x0000000000017941 */ /* 0x000fea0003800000 */
.L_x_276:
        /* <DEDUP_REMOVED lines=10> */
.L_x_279:
[----:B------:R-:W-:Y:S05]  /*7560*/  BSYNC B1 ;  /* 0x0000000000017941 */ /* 0x000fea0003800000 */
.L_x_278:
        /* <DEDUP_REMOVED lines=10> */
.L_x_281:
[----:B------:R-:W-:Y:S05]  /*7610*/  BSYNC B1 ;  /* 0x0000000000017941 */ /* 0x000fea0003800000 */
.L_x_280:
[----:B01--45:R-:W-:Y:S01]  /*7620*/  HADD2.F32 R7, -RZ, R22.H0_H0 ;  /* 0x20000016ff077230 */ /* 0x033fe20000004100 */
        /* <DEDUP_REMOVED lines=8> */
.L_x_283:
[----:B------:R-:W-:Y:S05]  /*76b0*/  BSYNC B1 ;  /* 0x0000000000017941 */ /* 0x000fea0003800000 */
.L_x_282:
[----:B0----5:R-:W-:Y:S01]  /*76c0*/  HADD2.F32 R5, -RZ, R22.H0_H0 ;  /* 0x20000016ff057230 */ /* 0x021fe20000004100 */
[----:B------:R-:W-:Y:S01]  /*76d0*/  ISETP.GT.AND P0, PT, R3, 0x8, P0 ;  /* 0x000000080300780c */ /* 0x000fe20000704270 */
[----:B------:R-:W-:Y:S01]  /*76e0*/  @P1 IMAD.MOV.U32 R4, RZ, RZ, R10 ;  /* 0x000000ffff041224 */ /* 0x000fe200078e000a */
[----:B------:R-:W-:Y:S02]  /*76f0*/  BSSY B1, `(.L_x_284) ;  /* 0x0000009000017945 */ /* 0x000fe40003800000 */
[----:B------:R-:W-:-:S04]  /*7700*/  FMUL R5, R5, R152 ;  /* 0x0000009805057220 */ /* 0x000fc80000400000 */
[----:B------:R-:W-:-:S05]  /*7710*/  FFMA R5, R150, R153, R5 ;  /* 0x0000009996057223 */ /* 0x000fca0000000005 */
[----:B------:R-:W-:-:S04]  /*7720*/  F2FP.F16.F32.PACK_AB R5, RZ, R5 ;  /* 0x00000005ff05723e */ /* 0x000fc800000000ff */
[----:B------:R-:W-:Y:S01]  /*7730*/  PRMT R2, R5, 0x7610, R2 ;  /* 0x0000761005027816 */ /* 0x000fe20000000002 */
[----:B------:R-:W-:-:S05]  /*7740*/  @P1 IMAD.MOV.U32 R5, RZ, RZ, R11 ;  /* 0x000000ffff051224 */ /* 0x000fca00078e000b */
[----:B------:R0:W-:Y:S01]  /*7750*/  @P1 STG.E.U16 desc[UR36][R4.64+0x1f0], R2 ;  /* 0x0001f00204001986 */ /* 0x0001e2000c101524 */
[----:B------:R-:W-:Y:S05]  /*7760*/  @!P0 BRA `(.L_x_285) ;  /* 0x0000000000048947 */ /* 0x000fea0003800000 */
[----:B------:R4:W5:Y:S02]  /*7770*/  LDG.E.LTC128B.U16 R22, desc[UR36][R8.64+0x1f2] ;  /* 0x0001f22408167981 */ /* 0x000964000c1e1520 */
.L_x_285:
[----:B------:R-:W-:Y:S05]  /*7780*/  BSYNC B1 ;  /* 0x0000000000017941 */ /* 0x000fea0003800000 */
.L_x_284:
[----:B------:R-:W-:Y:S05]  /*7790*/  @!P0 BRA `(.L_x_286) ;  /* 0x0000002400488947 */ /* 0x000fea0003800000 */
[----:B-----5:R-:W-:-:S05]  /*77a0*/  HADD2.F32 R3, -RZ, R22.H0_H0 ;  /* 0x20000016ff037230 */ /* 0x020fca0000004100 */
[----:B------:R-:W-:-:S04]  /*77b0*/  FMUL R0, R3, R152 ;  /* 0x0000009803007220 */ /* 0x000fc80000400000 */
[----:B------:R-:W-:-:S05]  /*77c0*/  FFMA R0, R151, R153, R0 ;  /* 0x0000009997007223 */ /* 0x000fca0000000000 */
[----:B------:R-:W-:-:S05]  /*77d0*/  F2FP.F16.F32.PACK_AB R0, RZ, R0 ;  /* 0x00000000ff00723e */ /* 0x000fca00000000ff */
[----:B------:R0:W-:Y:S01]  /*77e0*/  STG.E.U16 desc[UR36][R10.64+0x1f2], R0 ;  /* 0x0001f2000a007986 */ /* 0x0001e2000c101524 */
[----:B------:R-:W-:Y:S05]  /*77f0*/  BRA `(.L_x_286) ;  /* 0x0000002400307947 */ /* 0x000fea0003800000 */
.L_x_33:
[----:B------:R-:W-:Y:S01]  /*7800*/  ISETP.GT.AND P0, PT, R0, 0x1, PT ;  /* 0x000000010000780c */ /* 0x000fe20003f04270 */
[----:B------:R-:W-:Y:S01]  /*7810*/  ULDC.64 UR4, c[0x0][0x5c0] ;  /* 0x0001700000047ab9 */ /* 0x000fe20000000a00 */
[-C--:B------:R-:W-:Y:S01]  /*7820*/  FMUL R24, R24, R153.reuse ;  /* 0x0000009918187220 */ /* 0x080fe20000400000 */
[-C--:B------:R-:W-:Y:S01]  /*7830*/  FMUL R25, R25, R153.reuse ;  /* 0x0000009919197220 */ /* 0x080fe20000400000 */
[----:B------:R-:W-:Y:S01]  /*7840*/  ISETP.GT.AND P3, PT, R3, RZ, P0 ;  /* 0x000000ff0300720c */ /* 0x000fe20000764270 */
[-C--:B------:R-:W-:Y:S01]  /*7850*/  FMUL R26, R26, R153.reuse ;  /* 0x000000991a1a7220 */ /* 0x080fe20000400000 */
[----:B------:R-:W-:Y:S01]  /*7860*/  LEA R4, P4, R6, UR4, 0x1 ;  /* 0x0000000406047c11 */ /* 0x000fe2000f8808ff */
[-C--:B------:R-:W-:Y:S01]  /*7870*/  FMUL R27, R27, R153.reuse ;  /* 0x000000991b1b7220 */ /* 0x080fe20000400000 */
[----:B------:R-:W-:Y:S01]  /*7880*/  F2FP.F16.F32.PACK_AB R24, RZ, R24 ;  /* 0x00000018ff18723e */ /* 0x000fe200000000ff */
[-C--:B------:R-:W-:Y:S01]  /*7890*/  FMUL R28, R28, R153.reuse ;  /* 0x000000991c1c7220 */ /* 0x080fe20000400000 */
[----:B------:R-:W-:Y:S01]  /*78a0*/  LEA.HI.X R5, R6, UR5, R179, 0x1, P4 ;  /* 0x0000000506057c11 */ /* 0x000fe2000a0f0cb3 */
[----:B------:R-:W-:Y:S01]  /*78b0*/  FMUL R29, R29, R153 ;  /* 0x000000991d1d7220 */ /* 0x000fe20000400000 */
[----:B------:R-:W-:Y:S01]  /*78c0*/  F2FP.F16.F32.PACK_AB R25, RZ, R25 ;  /* 0x00000019ff19723e */ /* 0x000fe200000000ff */
[-C--:B------:R-:W-:Y:S01]  /*78d0*/  FMUL R30, R30, R153.reuse ;  /* 0x000000991e1e7220 */ /* 0x080fe20000400000 */
[----:B------:R-:W-:Y:S01]  /*78e0*/  SHF.L.U64.HI R11, R10, 0x4, R11 ;  /* 0x000000040a0b7819 */ /* 0x000fe2000001020b */
[----:B------:R-:W-:Y:S01]  /*78f0*/  @P1 STG.E.U16 desc[UR36][R4.64], R24 ;  /* 0x0000001804001986 */ /* 0x000fe2000c101524 */
[----:B------:R-:W-:Y:S01]  /*7900*/  ISETP.GT.AND P1, PT, R0, 0x8, PT ;  /* 0x000000080000780c */ /* 0x000fe20003f24270 */
[-C--:B------:R-:W-:Y:S01]  /*7910*/  FMUL R31, R31, R153.reuse ;  /* 0x000000991f1f7220 */ /* 0x080fe20000400000 */
[C---:B------:R-:W-:Y:S01]  /*7920*/  ISETP.GT.AND P4, PT, R3.reuse, 0x8, P0 ;  /* 0x000000080300780c */ /* 0x040fe20000784270 */
[----:B------:R-:W-:Y:S01]  /*7930*/  @P3 STG.E.U16 desc[UR36][R4.64+0x2], R25 ;  /* 0x0000021904003986 */ /* 0x000fe2000c101524 */
[----:B------:R-:W-:Y:S01]  /*7940*/  LEA R6, P3, R10, R4, 0x4 ;  /* 0x000000040a067211 */ /* 0x000fe200078620ff */
[-C--:B------:R-:W-:Y:S01]  /*7950*/  FMUL R32, R32, R153.reuse ;  /* 0x0000009920207220 */ /* 0x080fe20000400000 */
[----:B------:R-:W-:Y:S01]  /*7960*/  ISETP.GT.AND P2, PT, R3, 0x8, P2 ;  /* 0x000000080300780c */ /* 0x000fe20001744270 */
[-C--:B------:R-:W-:Y:S01]  /*7970*/  FMUL R33, R33, R153.reuse ;  /* 0x0000009921217220 */ /* 0x080fe20000400000 */
[----:B------:R-:W-:Y:S01]  /*7980*/  ISETP.GT.AND P0, PT, R0, 0x9, PT ;  /* 0x000000090000780c */ /* 0x000fe20003f04270 */
[----:B------:R-:W-:Y:S01]  /*7990*/  IMAD.X R7, R11, 0x1, R5, P3 ;  /* 0x000000010b077824 */ /* 0x000fe200018e0605 */
[C---:B------:R-:W-:Y:S01]  /*79a0*/  ISETP.GT.AND P5, PT, R3.reuse, RZ, P1 ;  /* 0x000000ff0300720c */ /* 0x040fe20000fa4270 */
[-C--:B------:R-:W-:Y:S01]  /*79b0*/  FMUL R34, R34, R153.reuse ;  /* 0x0000009922227220 */ /* 0x080fe20000400000 */
[----:B------:R-:W-:Y:S01]  /*79c0*/  ISETP.GT.AND P3, PT, R3, RZ, P0 ;  /* 0x000000ff0300720c */ /* 0x000fe20000764270 */
[-C--:B------:R-:W-:Y:S01]  /*79d0*/  FMUL R35, R35, R153.reuse ;  /* 0x0000009923237220 */ /* 0x080fe20000400000 */
[----:B------:R-:W-:Y:S01]  /*79e0*/  F2FP.F16.F32.PACK_AB R26, RZ, R26 ;  /* 0x0000001aff1a723e */ /* 0x000fe200000000ff */
[----:B------:R-:W-:Y:S01]  /*79f0*/  FMUL R36, R36, R153 ;  /* 0x0000009924247220 */ /* 0x000fe20000400000 */
[----:B------:R-:W-:Y:S01]  /*7a00*/  F2FP.F16.F32.PACK_AB R27, RZ, R27 ;  /* 0x0000001bff1b723e */ /* 0x000fe200000000ff */
[----:B------:R-:W-:Y:S01]  /*7a10*/  FMUL R37, R37, R153 ;  /* 0x0000009925257220 */ /* 0x000fe20000400000 */
[----:B------:R-:W-:Y:S01]  /*7a20*/  F2FP.F16.F32.PACK_AB R28, RZ, R28 ;  /* 0x0000001cff1c723e */ /* 0x000fe200000000ff */
[----:B------:R-:W-:Y:S01]  /*7a30*/  @P2 STG.E.U16 desc[UR36][R6.64], R26 ;  /* 0x0000001a06002986 */ /* 0x000fe2000c101524 */
[----:B------:R-:W-:Y:S01]  /*7a40*/  F2FP.F16.F32.PACK_AB R29, RZ, R29 ;  /* 0x0000001dff1d723e */ /* 0x000fe200000000ff */
[-C--:B------:R-:W-:Y:S01]  /*7a50*/  FMUL R38, R38, R153.reuse ;  /* 0x0000009926267220 */ /* 0x080fe20000400000 */
[----:B------:R-:W-:Y:S01]  /*7a60*/  ISETP.GT.AND P2, PT, R3, 0x8, P1 ;  /* 0x000000080300780c */ /* 0x000fe20000f44270 */
[----:B------:R-:W-:Y:S01]  /*7a70*/  @P4 STG.E.U16 desc[UR36][R6.64+0x2], R27 ;  /* 0x0000021b06004986 */ /* 0x000fe2000c101524 */
[----:B------:R-:W-:Y:S01]  /*7a80*/  ISETP.GT.AND P1, PT, R0, 0x10, PT ;  /* 0x000000100000780c */ /* 0x000fe20003f24270 */
[-C--:B------:R-:W-:Y:S01]  /*7a90*/  FMUL R39, R39, R153.reuse ;  /* 0x0000009927277220 */ /* 0x080fe20000400000 */
[----:B------:R-:W-:Y:S01]  /*7aa0*/  F2FP.F16.F32.PACK_AB R30, RZ, R30 ;  /* 0x0000001eff1e723e */ /* 0x000fe200000000ff */
[----:B------:R-:W-:Y:S01]  /*7ab0*/  @P5 STG.E.U16 desc[UR36][R4.64+0x10], R28 ;  /* 0x0000101c04005986 */ /* 0x000fe2000c101524 */
[C---:B------:R-:W-:Y:S01]  /*7ac0*/  ISETP.GT.AND P4, PT, R3.reuse, RZ, P1 ;  /* 0x000000ff0300720c */ /* 0x040fe20000f84270 */
[----:B------:R-:W-:Y:S01]  /*7ad0*/  FMUL R40, R40, R153 ;  /* 0x0000009928287220 */ /* 0x000fe20000400000 */
[----:B------:R-:W-:Y:S01]  /*7ae0*/  F2FP.F16.F32.PACK_AB R31, RZ, R31 ;  /* 0x0000001fff1f723e */ /* 0x000fe200000000ff */
[----:B------:R-:W-:Y:S01]  /*7af0*/  @P3 STG.E.U16 desc[UR36][R4.64+0x12], R29 ;  /* 0x0000121d04003986 */ /* 0x000fe2000c101524 */
[----:B------:R-:W-:Y:S01]  /*7b00*/  ISETP.GT.AND P3, PT, R3, 0x8, P0 ;  /* 0x000000080300780c */ /* 0x000fe20000764270 */
[-C--:B------:R-:W-:Y:S01]  /*7b10*/  FMUL R41, R41, R153.reuse ;  /* 0x0000009929297220 */ /* 0x080fe20000400000 */
[----:B------:R-:W-:Y:S01]  /*7b20*/  ISETP.GT.AND P0, PT, R0, 0x11, PT ;  /* 0x000000110000780c */ /* 0x000fe20003f04270 */
[----:B------:R-:W-:Y:S01]  /*7b30*/  @P2 STG.E.U16 desc[UR36][R6.64+0x10], R30 ;  /* 0x0000101e06002986 */ /* 0x000fe2000c101524 */
[----:B------:R-:W-:Y:S01]  /*7b40*/  F2FP.F16.F32.PACK_AB R32, RZ, R32 ;  /* 0x00000020ff20723e */ /* 0x000fe200000000ff */
[-C--:B------:R-:W-:Y:S01]  /*7b50*/  FMUL R42, R42, R153.reuse ;  /* 0x000000992a2a7220 */ /* 0x080fe20000400000 */
[----:B------:R-:W-:Y:S01]  /*7b60*/  ISETP.GT.AND P5, PT, R3, RZ, P0 ;  /* 0x000000ff0300720c */ /* 0x000fe200007a4270 */
[-C--:B------:R-:W-:Y:S01]  /*7b70*/  FMUL R43, R43, R153.reuse ;  /* 0x000000992b2b7220 */ /* 0x080fe20000400000 */
[----:B------:R-:W-:Y:S01]  /*7b80*/  ISETP.GT.AND P2, PT, R3, 0x8, P1 ;  /* 0x000000080300780c */ /* 0x000fe20000f44270 */
[-C--:B------:R-:W-:Y:S01]  /*7b90*/  FMUL R44, R44, R153.reuse ;  /* 0x000000992c2c7220 */ /* 0x080fe20000400000 */
[----:B------:R-:W-:Y:S01]  /*7ba0*/  ISETP.GT.AND P1, PT, R0, 0x18, PT ;  /* 0x000000180000780c */ /* 0x000fe20003f24270 */
[----:B------:R-:W-:Y:S01]  /*7bb0*/  FMUL R45, R45, R153 ;  /* 0x000000992d2d7220 */ /* 0x000fe20000400000 */
[----:B------:R-:W-:Y:S01]  /*7bc0*/  F2FP.F16.F32.PACK_AB R33, RZ, R33 ;  /* 0x00000021ff21723e */ /* 0x000fe200000000ff */
[----:B------:R-:W-:Y:S01]  /*7bd0*/  @P3 STG.E.U16 desc[UR36][R6.64+0x12], R31 ;  /* 0x0000121f06003986 */ /* 0x000fe2000c101524 */
[C---:B------:R-:W-:Y:S01]  /*7be0*/  ISETP.GT.AND P3, PT, R3.reuse, 0x8, P0 ;  /* 0x000000080300780c */ /* 0x040fe20000764270 */
[-C--:B------:R-:W-:Y:S01]  /*7bf0*/  FMUL R46, R46, R153.reuse ;  /* 0x000000992e2e7220 */ /* 0x080fe20000400000 */
[----:B------:R-:W-:Y:S01]  /*7c00*/  ISETP.GT.AND P0, PT, R0, 0x19, PT ;  /* 0x000000190000780c */ /* 0x000fe20003f04270 */
[----:B------:R-:W-:Y:S01]  /*7c10*/  @P4 STG.E.U16 desc[UR36][R4.64+0x20], R32 ;  /* 0x0000202004004986 */ /* 0x000fe2000c101524 */
[----:B------:R-:W-:Y:S01]  /*7c20*/  ISETP.GT.AND P4, PT, R3, RZ, P1 ;  /* 0x000000ff0300720c */ /* 0x000fe20000f84270 */
[-C--:B------:R-:W-:Y:S01]  /*7c30*/  FMUL R47, R47, R153.reuse ;  /* 0x000000992f2f7220 */ /* 0x080fe20000400000 */
[----:B------:R-:W-:Y:S01]  /*7c40*/  F2FP.F16.F32.PACK_AB R34, RZ, R34 ;  /* 0x00000022ff22723e */ /* 0x000fe200000000ff */
[----:B------:R-:W-:Y:S01]  /*7c50*/  @P5 STG.E.U16 desc[UR36][R4.64+0x22], R33 ;  /* 0x0000222104005986 */ /* 0x000fe2000c101524 */
[----:B------:R-:W-:Y:S01]  /*7c60*/  ISETP.GT.AND P5, PT, R3, RZ, P0 ;  /* 0x000000ff0300720c */ /* 0x000fe200007a4270 */
[----:B------:R-:W-:Y:S01]  /*7c70*/  FMUL R48, R48, R153 ;  /* 0x0000009930307220 */ /* 0x000fe20000400000 */
[----:B------:R-:W-:Y:S01]  /*7c80*/  F2FP.F16.F32.PACK_AB R35, RZ, R35 ;  /* 0x00000023ff23723e */ /* 0x000fe200000000ff */
[----:B------:R-:W-:Y:S01]  /*7c90*/  @P2 STG.E.U16 desc[UR36][R6.64+0x20], R34 ;  /* 0x0000202206002986 */ /* 0x000fe2000c101524 */
[----:B------:R-:W-:Y:S01]  /*7ca0*/  F2FP.F16.F32.PACK_AB R36, RZ, R36 ;  /* 0x00000024ff24723e */ /* 0x000fe200000000ff */
[-C--:B------:R-:W-:Y:S01]  /*7cb0*/  FMUL R49, R49, R153.reuse ;  /* 0x0000009931317220 */ /* 0x080fe20000400000 */
[C---:B------:R-:W-:Y:S01]  /*7cc0*/  ISETP.GT.AND P2, PT, R3.reuse, 0x8, P1 ;  /* 0x000000080300780c */ /* 0x040fe20000f44270 */
[----:B------:R-:W-:Y:S01]  /*7cd0*/  @P3 STG.E.U16 desc[UR36][R6.64+0x22], R35 ;  /* 0x0000222306003986 */ /* 0x000fe2000c101524 */
[----:B------:R-:W-:Y:S01]  /*7ce0*/  ISETP.GT.AND P1, PT, R0, 0x20, PT ;  /* 0x000000200000780c */ /* 0x000fe20003f24270 */
[----:B------:R-:W-:Y:S01]  /*7cf0*/  FMUL R50, R50, R153 ;  /* 0x0000009932327220 */ /* 0x000fe20000400000 */
[----:B------:R-:W-:Y:S01]  /*7d00*/  F2FP.F16.F32.PACK_AB R37, RZ, R37 ;  /* 0x00000025ff25723e */ /* 0x000fe200000000ff */
[----:B------:R-:W-:Y:S01]  /*7d10*/  @P4 STG.E.U16 desc[UR36][R4.64+0x30], R36 ;  /* 0x0000302404004986 */ /* 0x000fe2000c101524 */
[----:B------:R-:W-:Y:S01]  /*7d20*/  ISETP.GT.AND P3, PT, R3, 0x8, P0 ;  /* 0x000000080300780c */ /* 0x000fe20000764270 */
[-C--:B------:R-:W-:Y:S01]  /*7d30*/  FMUL R51, R51, R153.reuse ;  /* 0x0000009933337220 */ /* 0x080fe20000400000 */
[----:B------:R-:W-:Y:S01]  /*7d40*/  ISETP.GT.AND P0, PT, R0, 0x21, PT ;  /* 0x000000210000780c */ /* 0x000fe20003f04270 */
[----:B------:R-:W-:Y:S01]  /*7d50*/  @P5 STG.E.U16 desc[UR36][R4.64+0x32], R37 ;  /* 0x0000322504005986 */ /* 0x000fe2000c101524 */
[----:B------:R-:W-:Y:S01]  /*7d60*/  ISETP.GT.AND P4, PT, R3, RZ, P1 ;  /* 0x000000ff0300720c */ /* 0x000fe20000f84270 */
[-C--:B------:R-:W-:Y:S01]  /*7d70*/  FMUL R52, R52, R153.reuse ;  /* 0x0000009934347220 */ /* 0x080fe20000400000 */
[----:B------:R-:W-:Y:S01]  /*7d80*/  F2FP.F16.F32.PACK_AB R38, RZ, R38 ;  /* 0x00000026ff26723e */ /* 0x000fe200000000ff */
[-C--:B------:R-:W-:Y:S01]  /*7d90*/  FMUL R53, R53, R153.reuse ;  /* 0x0000009935357220 */ /* 0x080fe20000400000 */
        /* <DEDUP_REMOVED lines=325> */
[----:B------:R-:W-:Y:S01]  /*91f0*/  FMUL R151, R151, R153 ;  /* 0x0000009997977220 */ /* 0x000fe20000400000 */
[----:B------:R-:W-:Y:S01]  /*9200*/  ISETP.GT.AND P2, PT, R3, 0x8, P1 ;  /* 0x000000080300780c */ /* 0x000fe20000f44270 */
[----:B------:R-:W-:Y:S01]  /*9210*/  @P3 STG.E.U16 desc[UR36][R6.64+0x132], R103 ;  /* 0x0001326706003986 */ /* 0x000fe2000c101524 */
[----:B------:R-:W-:-:S02]  /*9220*/  ISETP.GT.AND P1, PT, R0, 0xa8, PT ;  /* 0x000000a80000780c */ /* 0x000fc40003f24270 */
[----:B------:R-:W-:Y:S01]  /*9230*/  F2FP.F16.F32.PACK_AB R105, RZ, R105 ;  /* 0x00000069ff69723e */ /* 0x000fe200000000ff */
[----:B------:R-:W-:Y:S01]  /*9240*/  @P4 STG.E.U16 desc[UR36][R4.64+0x140], R104 ;  /* 0x0001406804004986 */ /* 0x000fe2000c101524 */
[C---:B------:R-:W-:Y:S02]  /*9250*/  ISETP.GT.AND P3, PT, R3.reuse, 0x8, P0 ;  /* 0x000000080300780c */ /* 0x040fe40000764270 */
[----:B------:R-:W-:Y:S01]  /*9260*/  ISETP.GT.AND P0, PT, R0, 0xa9, PT ;  /* 0x000000a90000780c */ /* 0x000fe20003f04270 */
[----:B------:R-:W-:Y:S01]  /*9270*/  @P5 STG.E.U16 desc[UR36][R4.64+0x142], R105 ;  /* 0x0001426904005986 */ /* 0x000fe2000c101524 */
[C---:B------:R-:W-:Y:S02]  /*9280*/  ISETP.GT.AND P4, PT, R3.reuse, RZ, P1 ;  /* 0x000000ff0300720c */ /* 0x040fe40000f84270 */
[----:B------:R-:W-:Y:S02]  /*9290*/  F2FP.F16.F32.PACK_AB R106, RZ, R106 ;  /* 0x0000006aff6a723e */ /* 0x000fe400000000ff */
[----:B------:R-:W-:-:S02]  /*92a0*/  ISETP.GT.AND P5, PT, R3, RZ, P0 ;  /* 0x000000ff0300720c */ /* 0x000fc400007a4270 */
[----:B------:R-:W-:Y:S01]  /*92b0*/  F2FP.F16.F32.PACK_AB R107, RZ, R107 ;  /* 0x0000006bff6b723e */ /* 0x000fe200000000ff */
[----:B------:R-:W-:Y:S01]  /*92c0*/  @P2 STG.E.U16 desc[UR36][R6.64+0x140], R106 ;  /* 0x0001406a06002986 */ /* 0x000fe2000c101524 */
[----:B------:R-:W-:Y:S02]  /*92d0*/  F2FP.F16.F32.PACK_AB R108, RZ, R108 ;  /* 0x0000006cff6c723e */ /* 0x000fe400000000ff */
[C---:B------:R-:W-:Y:S01]  /*92e0*/  ISETP.GT.AND P2, PT, R3.reuse, 0x8, P1 ;  /* 0x000000080300780c */ /* 0x040fe20000f44270 */
[----:B------:R-:W-:Y:S01]  /*92f0*/  @P3 STG.E.U16 desc[UR36][R6.64+0x142], R107 ;  /* 0x0001426b06003986 */ /* 0x000fe2000c101524 */
[----:B------:R-:W-:Y:S02]  /*9300*/  ISETP.GT.AND P1, PT, R0, 0xb0, PT ;  /* 0x000000b00000780c */ /* 0x000fe40003f24270 */
[----:B------:R-:W-:Y:S01]  /*9310*/  F2FP.F16.F32.PACK_AB R109, RZ, R109 ;  /* 0x0000006dff6d723e */ /* 0x000fe200000000ff */
[----:B------:R-:W-:Y:S01]  /*9320*/  @P4 STG.E.U16 desc[UR36][R4.64+0x150], R108 ;  /* 0x0001506c04004986 */ /* 0x000fe2000c101524 */
[----:B------:R-:W-:-:S02]  /*9330*/  ISETP.GT.AND P3, PT, R3, 0x8, P0 ;  /* 0x000000080300780c */ /* 0x000fc40000764270 */
[----:B------:R-:W-:Y:S01]  /*9340*/  ISETP.GT.AND P0, PT, R0, 0xb1, PT ;  /* 0x000000b10000780c */ /* 0x000fe20003f04270 */
[----:B------:R-:W-:Y:S01]  /*9350*/  @P5 STG.E.U16 desc[UR36][R4.64+0x152], R109 ;  /* 0x0001526d04005986 */ /* 0x000fe2000c101524 */
[C---:B------:R-:W-:Y:S02]  /*9360*/  ISETP.GT.AND P4, PT, R3.reuse, RZ, P1 ;  /* 0x000000ff0300720c */ /* 0x040fe40000f84270 */
[----:B------:R-:W-:Y:S02]  /*9370*/  F2FP.F16.F32.PACK_AB R110, RZ, R110 ;  /* 0x0000006eff6e723e */ /* 0x000fe400000000ff */
[----:B------:R-:W-:Y:S02]  /*9380*/  ISETP.GT.AND P5, PT, R3, RZ, P0 ;  /* 0x000000ff0300720c */ /* 0x000fe400007a4270 */
[----:B------:R-:W-:Y:S01]  /*9390*/  F2FP.F16.F32.PACK_AB R111, RZ, R111 ;  /* 0x0000006fff6f723e */ /* 0x000fe200000000ff */
[----:B------:R-:W-:Y:S01]  /*93a0*/  @P2 STG.E.U16 desc[UR36][R6.64+0x150], R110 ;  /* 0x0001506e06002986 */ /* 0x000fe2000c101524 */
[----:B------:R-:W-:-:S02]  /*93b0*/  F2FP.F16.F32.PACK_AB R112, RZ, R112 ;  /* 0x00000070ff70723e */ /* 0x000fc400000000ff */
[C---:B------:R-:W-:Y:S01]  /*93c0*/  ISETP.GT.AND P2, PT, R3.reuse, 0x8, P1 ;  /* 0x000000080300780c */ /* 0x040fe20000f44270 */
[----:B------:R-:W-:Y:S01]  /*93d0*/  @P3 STG.E.U16 desc[UR36][R6.64+0x152], R111 ;  /* 0x0001526f06003986 */ /* 0x000fe2000c101524 */
[C---:B------:R-:W-:Y:S02]  /*93e0*/  ISETP.GT.AND P1, PT, R0.reuse, 0xb8, PT ;  /* 0x000000b80000780c */ /* 0x040fe40003f24270 */
[----:B------:R-:W-:Y:S01]  /*93f0*/  F2FP.F16.F32.PACK_AB R113, RZ, R113 ;  /* 0x00000071ff71723e */ /* 0x000fe200000000ff */
[----:B------:R-:W-:Y:S01]  /*9400*/  @P4 STG.E.U16 desc[UR36][R4.64+0x160], R112 ;  /* 0x0001607004004986 */ /* 0x000fe2000c101524 */
[C---:B------:R-:W-:Y:S02]  /*9410*/  ISETP.GT.AND P3, PT, R3.reuse, 0x8, P0 ;  /* 0x000000080300780c */ /* 0x040fe40000764270 */
[----:B------:R-:W-:Y:S01]  /*9420*/  ISETP.GT.AND P0, PT, R0, 0xb9, PT ;  /* 0x000000b90000780c */ /* 0x000fe20003f04270 */
[----:B------:R-:W-:Y:S01]  /*9430*/  @P5 STG.E.U16 desc[UR36][R4.64+0x162], R113 ;  /* 0x0001627104005986 */ /* 0x000fe2000c101524 */
[----:B------:R-:W-:-:S02]  /*9440*/  ISETP.GT.AND P4, PT, R3, RZ, P1 ;  /* 0x000000ff0300720c */ /* 0x000fc40000f84270 */
[----:B------:R-:W-:Y:S02]  /*9450*/  F2FP.F16.F32.PACK_AB R114, RZ, R114 ;  /* 0x00000072ff72723e */ /* 0x000fe400000000ff */
[C---:B------:R-:W-:Y:S02]  /*9460*/  ISETP.GT.AND P5, PT, R3.reuse, RZ, P0 ;  /* 0x000000ff0300720c */ /* 0x040fe400007a4270 */
[----:B------:R-:W-:Y:S01]  /*9470*/  F2FP.F16.F32.PACK_AB R115, RZ, R115 ;  /* 0x00000073ff73723e */ /* 0x000fe200000000ff */
[----:B------:R-:W-:Y:S01]  /*9480*/  @P2 STG.E.U16 desc[UR36][R6.64+0x160], R114 ;  /* 0x0001607206002986 */ /* 0x000fe2000c101524 */
[----:B------:R-:W-:Y:S02]  /*9490*/  F2FP.F16.F32.PACK_AB R116, RZ, R116 ;  /* 0x00000074ff74723e */ /* 0x000fe400000000ff */
        /* <DEDUP_REMOVED lines=65> */
[----:B------:R-:W-:Y:S02]  /*98b0*/  ISETP.GT.AND P5, PT, R3, RZ, P0 ;  /* 0x000000ff0300720c */ /* 0x000fe400007a4270 */
[----:B------:R-:W-:Y:S02]  /*98c0*/  F2FP.F16.F32.PACK_AB R134, RZ, R134 ;  /* 0x00000086ff86723e */ /* 0x000fe400000000ff */
[----:B------:R-:W-:Y:S02]  /*98d0*/  F2FP.F16.F32.PACK_AB R135, RZ, R135 ;  /* 0x00000087ff87723e */ /* 0x000fe400000000ff */
[----:B------:R-:W-:Y:S01]  /*98e0*/  F2FP.F16.F32.PACK_AB R136, RZ, R136 ;  /* 0x00000088ff88723e */ /* 0x000fe200000000ff */
[----:B------:R-:W-:Y:S01]  /*98f0*/  @P2 STG.E.U16 desc[UR36][R6.64+0x1b0], R134 ;  /* 0x0001b08606002986 */ /* 0x000fe2000c101524 */
[----:B------:R-:W-:-:S02]  /*9900*/  F2FP.F16.F32.PACK_AB R137, RZ, R137 ;  /* 0x00000089ff89723e */ /* 0x000fc400000000ff */
[C---:B------:R-:W-:Y:S01]  /*9910*/  ISETP.GT.AND P1, PT, R3.reuse, 0x8, P1 ;  /* 0x000000080300780c */ /* 0x040fe20000f24270 */
[----:B------:R-:W-:Y:S01]  /*9920*/  @P3 STG.E.U16 desc[UR36][R6.64+0x1b2], R135 ;  /* 0x0001b28706003986 */ /* 0x000fe2000c101524 */
[C---:B------:R-:W-:Y:S02]  /*9930*/  ISETP.GT.AND P2, PT, R3.reuse, 0x8, P0 ;  /* 0x000000080300780c */ /* 0x040fe40000744270 */
[C---:B------:R-:W-:Y:S01]  /*9940*/  ISETP.GT.AND P0, PT, R0.reuse, 0xe9, PT ;  /* 0x000000e90000780c */ /* 0x040fe20003f04270 */
[----:B------:R-:W-:Y:S01]  /*9950*/  @P4 STG.E.U16 desc[UR36][R4.64+0x1c0], R136 ;  /* 0x0001c08804004986 */ /* 0x000fe2000c101524 */
[----:B------:R-:W-:Y:S02]  /*9960*/  ISETP.GT.AND P4, PT, R0, 0xe8, PT ;  /* 0x000000e80000780c */ /* 0x000fe40003f84270 */
[----:B------:R-:W-:Y:S01]  /*9970*/  F2FP.F16.F32.PACK_AB R138, RZ, R138 ;  /* 0x0000008aff8a723e */ /* 0x000fe200000000ff */
[----:B------:R-:W-:Y:S01]  /*9980*/  @P5 STG.E.U16 desc[UR36][R4.64+0x1c2], R137 ;  /* 0x0001c28904005986 */ /* 0x000fe2000c101524 */
[----:B------:R-:W-:-:S02]  /*9990*/  ISETP.GT.AND P5, PT, R3, RZ, P4 ;  /* 0x000000ff0300720c */ /* 0x000fc400027a4270 */
[----:B------:R-:W-:Y:S01]  /*99a0*/  F2FP.F16.F32.PACK_AB R139, RZ, R139 ;  /* 0x0000008bff8b723e */ /* 0x000fe200000000ff */
[----:B------:R-:W-:Y:S01]  /*99b0*/  @P1 STG.E.U16 desc[UR36][R6.64+0x1c0], R138 ;  /* 0x0001c08a06001986 */ /* 0x000fe2000c101524 */
[----:B------:R-:W-:Y:S02]  /*99c0*/  F2FP.F16.F32.PACK_AB R140, RZ, R140 ;  /* 0x0000008cff8c723e */ /* 0x000fe400000000ff */
[C---:B------:R-:W-:Y:S01]  /*99d0*/  ISETP.GT.AND P3, PT, R3.reuse, RZ, P0 ;  /* 0x000000ff0300720c */ /* 0x040fe20000764270 */
[----:B------:R-:W-:Y:S01]  /*99e0*/  @P2 STG.E.U16 desc[UR36][R6.64+0x1c2], R139 ;  /* 0x0001c28b06002986 */ /* 0x000fe2000c101524 */
[C---:B------:R-:W-:Y:S02]  /*99f0*/  ISETP.GT.AND P4, PT, R3.reuse, 0x8, P4 ;  /* 0x000000080300780c */ /* 0x040fe40002784270 */
[----:B------:R-:W-:Y:S02]  /*9a00*/  F2FP.F16.F32.PACK_AB R141, RZ, R141 ;  /* 0x0000008dff8d723e */ /* 0x000fe400000000ff */
[----:B------:R-:W-:Y:S01]  /*9a10*/  F2FP.F16.F32.PACK_AB R142, RZ, R142 ;  /* 0x0000008eff8e723e */ /* 0x000fe200000000ff */
[----:B------:R-:W-:Y:S01]  /*9a20*/  @P5 STG.E.U16 desc[UR36][R4.64+0x1d0], R140 ;  /* 0x0001d08c04005986 */ /* 0x000fe2000c101524 */
[----:B------:R-:W-:-:S02]  /*9a30*/  ISETP.GT.AND P5, PT, R3, 0x8, P0 ;  /* 0x000000080300780c */ /* 0x000fc400007a4270 */
[----:B------:R-:W-:Y:S02]  /*9a40*/  F2FP.F16.F32.PACK_AB R143, RZ, R143 ;  /* 0x0000008fff8f723e */ /* 0x000fe400000000ff */
[C---:B------:R-:W-:Y:S01]  /*9a50*/  ISETP.GT.AND P0, PT, R0.reuse, 0xf1, PT ;  /* 0x000000f10000780c */ /* 0x040fe20003f04270 */
[----:B------:R-:W-:Y:S01]  /*9a60*/  @P3 STG.E.U16 desc[UR36][R4.64+0x1d2], R141 ;  /* 0x0001d28d04003986 */ /* 0x000fe2000c101524 */
[----:B------:R-:W-:Y:S02]  /*9a70*/  ISETP.GT.AND P3, PT, R0, 0xf0, PT ;  /* 0x000000f00000780c */ /* 0x000fe40003f64270 */
[----:B------:R-:W-:Y:S01]  /*9a80*/  F2FP.F16.F32.PACK_AB R144, RZ, R144 ;  /* 0x00000090ff90723e */ /* 0x000fe200000000ff */
[----:B------:R-:W-:Y:S01]  /*9a90*/  @P4 STG.E.U16 desc[UR36][R6.64+0x1d0], R142 ;  /* 0x0001d08e06004986 */ /* 0x000fe2000c101524 */
[C---:B------:R-:W-:Y:S02]  /*9aa0*/  ISETP.GT.AND P4, PT, R3.reuse, RZ, P3 ;  /* 0x000000ff0300720c */ /* 0x040fe40001f84270 */
[C---:B------:R-:W-:Y:S01]  /*9ab0*/  ISETP.GT.AND P3, PT, R3.reuse, 0x8, P3 ;  /* 0x000000080300780c */ /* 0x040fe20001f64270 */
[----:B------:R-:W-:Y:S01]  /*9ac0*/  @P5 STG.E.U16 desc[UR36][R6.64+0x1d2], R143 ;  /* 0x0001d28f06005986 */ /* 0x000fe2000c101524 */
[----:B------:R-:W-:-:S02]  /*9ad0*/  ISETP.GT.AND P5, PT, R3, RZ, P0 ;  /* 0x000000ff0300720c */ /* 0x000fc400007a4270 */
[----:B------:R-:W-:Y:S02]  /*9ae0*/  F2FP.F16.F32.PACK_AB R145, RZ, R145 ;  /* 0x00000091ff91723e */ /* 0x000fe400000000ff */
[C---:B------:R-:W-:Y:S02]  /*9af0*/  ISETP.GT.AND P0, PT, R3.reuse, 0x8, P0 ;  /* 0x000000080300780c */ /* 0x040fe40000704270 */
[C---:B------:R-:W-:Y:S02]  /*9b00*/  ISETP.GT.AND P1, PT, R0.reuse, 0xf9, PT ;  /* 0x000000f90000780c */ /* 0x040fe40003f24270 */
[----:B------:R-:W-:Y:S01]  /*9b10*/  ISETP.GT.AND P2, PT, R0, 0xf8, PT ;  /* 0x000000f80000780c */ /* 0x000fe20003f44270 */
[----:B------:R-:W-:Y:S01]  /*9b20*/  @P4 STG.E.U16 desc[UR36][R4.64+0x1e0], R144 ;  /* 0x0001e09004004986 */ /* 0x000fe2000c101524 */
[C---:B------:R-:W-:Y:S01]  /*9b30*/  ISETP.GT.AND P4, PT, R3.reuse, RZ, P1 ;  /* 0x000000ff0300720c */ /* 0x040fe20000f84270 */
[----:B------:R-:W-:Y:S01]  /*9b40*/  @P3 IMAD.MOV.U32 R2, RZ, RZ, R6 ;  /* 0x000000ffff023224 */ /* 0x000fe200078e0006 */
[C---:B------:R-:W-:Y:S01]  /*9b50*/  ISETP.GT.AND P1, PT, R3.reuse, 0x8, P1 ;  /* 0x000000080300780c */ /* 0x040fe20000f24270 */
[----:B------:R-:W-:Y:S01]  /*9b60*/  @P5 STG.E.U16 desc[UR36][R4.64+0x1e2], R145 ;  /* 0x0001e29104005986 */ /* 0x000fe2000c101524 */
[----:B------:R-:W-:-:S02]  /*9b70*/  ISETP.GT.AND P5, PT, R3, RZ, P2 ;  /* 0x000000ff0300720c */ /* 0x000fc400017a4270 */
[----:B------:R-:W-:Y:S01]  /*9b80*/  ISETP.GT.AND P2, PT, R3, 0x8, P2 ;  /* 0x000000080300780c */ /* 0x000fe20001744270 */
[----:B------:R-:W-:Y:S01]  /*9b90*/  @P3 IMAD.MOV.U32 R3, RZ, RZ, R7 ;  /* 0x000000ffff033224 */ /* 0x000fe200078e0007 */
[----:B------:R-:W-:Y:S02]  /*9ba0*/  F2FP.F16.F32.PACK_AB R146, RZ, R146 ;  /* 0x00000092ff92723e */ /* 0x000fe400000000ff */
[----:B------:R-:W-:Y:S02]  /*9bb0*/  F2FP.F16.F32.PACK_AB R147, RZ, R147 ;  /* 0x00000093ff93723e */ /* 0x000fe400000000ff */
[----:B------:R-:W-:Y:S01]  /*9bc0*/  F2FP.F16.F32.PACK_AB R148, RZ, R148 ;  /* 0x00000094ff94723e */ /* 0x000fe200000000ff */
[----:B------:R0:W-:Y:S01]  /*9bd0*/  @P3 STG.E.U16 desc[UR36][R2.64+0x1e0], R146 ;  /* 0x0001e09202003986 */ /* 0x0001e2000c101524 */
[----:B------:R-:W-:Y:S02]  /*9be0*/  F2FP.F16.F32.PACK_AB R149, RZ, R149 ;  /* 0x00000095ff95723e */ /* 0x000fe400000000ff */
[----:B------:R-:W-:-:S02]  /*9bf0*/  F2FP.F16.F32.PACK_AB R150, RZ, R150 ;  /* 0x00000096ff96723e */ /* 0x000fc400000000ff */
[----:B------:R-:W-:Y:S01]  /*9c00*/  F2FP.F16.F32.PACK_AB R151, RZ, R151 ;  /* 0x00000097ff97723e */ /* 0x000fe200000000ff */
[----:B0-----:R-:W-:Y:S02]  /*9c10*/  @P0 IMAD.MOV.U32 R2, RZ, RZ, R6 ;  /* 0x000000ffff020224 */ /* 0x001fe400078e0006 */
[----:B------:R-:W-:-:S05]  /*9c20*/  @P0 IMAD.MOV.U32 R3, RZ, RZ, R7 ;  /* 0x000000ffff030224 */ /* 0x000fca00078e0007 */
[----:B------:R0:W-:Y:S02]  /*9c30*/  @P0 STG.E.U16 desc[UR36][R2.64+0x1e2], R147 ;  /* 0x0001e29302000986 */ /* 0x0001e4000c101524 */
[----:B0-----:R-:W-:Y:S02]  /*9c40*/  @P5 IMAD.MOV.U32 R2, RZ, RZ, R4 ;  /* 0x000000ffff025224 */ /* 0x001fe400078e0004 */
[----:B------:R-:W-:-:S05]  /*9c50*/  @P5 IMAD.MOV.U32 R3, RZ, RZ, R5 ;  /* 0x000000ffff035224 */ /* 0x000fca00078e0005 */
[----:B------:R0:W-:Y:S04]  /*9c60*/  @P5 STG.E.U16 desc[UR36][R2.64+0x1f0], R148 ;  /* 0x0001f09402005986 */ /* 0x0001e8000c101524 */
[----:B------:R1:W-:Y:S01]  /*9c70*/  @P4 STG.E.U16 desc[UR36][R4.64+0x1f2], R149 ;  /* 0x0001f29504004986 */ /* 0x0003e2000c101524 */
[----:B0-----:R-:W-:Y:S02]  /*9c80*/  @P2 IMAD.MOV.U32 R2, RZ, RZ, R6 ;  /* 0x000000ffff022224 */ /* 0x001fe400078e0006 */
[----:B------:R-:W-:-:S05]  /*9c90*/  @P2 IMAD.MOV.U32 R3, RZ, RZ, R7 ;  /* 0x000000ffff032224 */ /* 0x000fca00078e0007 */
[----:B------:R1:W-:Y:S04]  /*9ca0*/  @P2 STG.E.U16 desc[UR36][R2.64+0x1f0], R150 ;  /* 0x0001f09602002986 */ /* 0x0003e8000c101524 */
[----:B------:R1:W-:Y:S02]  /*9cb0*/  @P1 STG.E.U16 desc[UR36][R6.64+0x1f2], R151 ;  /* 0x0001f29706001986 */ /* 0x0003e4000c101524 */
.L_x_286:
[----:B------:R-:W-:Y:S05]  /*9cc0*/  BSYNC B0 ;  /* 0x0000000000007941 */ /* 0x000fea0003800000 */
.L_x_32:
[----:B01----:R-:W2:Y:S01]  /*9cd0*/  LDL.64 R2, [R1] ;  /* 0x0000000001027983 */ /* 0x003ea20000100a00 */
[----:B------:R-:W-:Y:S01]  /*9ce0*/  ULDC.64 UR4, c[0x0][0x650] ;  /* 0x0001940000047ab9 */ /* 0x000fe20000000a00 */
[----:B------:R0:W-:Y:S01]  /*9cf0*/  SYNCS.ARRIVE.TRANS64.A1T0 RZ, [R160+UR45], RZ ;  /* 0x000000ffa0ff79a7 */ /* 0x0001e2000810002d */
[----:B------:R-:W-:Y:S01]  /*9d00*/  PRMT R0, RZ, 0x7610, R0 ;  /* 0x00007610ff007816 */ /* 0x000fe20000000000 */
[----:B------:R-:W-:Y:S02]  /*9d10*/  IMAD.MOV.U32 R19, RZ, RZ, -0x1 ;  /* 0xffffffffff137424 */ /* 0x000fe400078e00ff */
[----:B-----5:R-:W-:Y:S01]  /*9d20*/  IMAD.MOV.U32 R22, RZ, RZ, -0x1 ;  /* 0xffffffffff167424 */ /* 0x020fe200078e00ff */
[----:B--2---:R-:W-:-:S04]  /*9d30*/  LEA R18, P0, R2, R18, 0x1 ;  /* 0x0000001202127211 */ /* 0x004fc800078008ff */
[----:B------:R-:W-:Y:S01]  /*9d40*/  LEA.HI.X R17, R2, R17, R23, 0x1, P0 ;  /* 0x0000001102117211 */ /* 0x000fe200000f0c17 */
[----:B------:R-:W-:Y:S01]  /*9d50*/  IMAD.MOV.U32 R2, RZ, RZ, -0x1 ;  /* 0xffffffffff027424 */ /* 0x000fe200078e00ff */
[----:B------:R-:W-:-:S04]  /*9d60*/  ISETP.GE.U32.AND P0, PT, R18, UR4, PT ;  /* 0x0000000412007c0c */ /* 0x000fc8000bf06070 */
[----:B------:R-:W-:-:S13]  /*9d70*/  ISETP.GE.U32.AND.EX P0, PT, R17, UR5, PT, P0 ;  /* 0x0000000511007c0c */ /* 0x000fda000bf06100 */
[----:B0-----:R-:W-:Y:S05]  /*9d80*/  @P0 BRA `(.L_x_287) ;  /* 0x0000000400700947 */ /* 0x001fea0003800000 */
[----:B------:R-:W0:Y:S01]  /*9d90*/  S2R R10, SR_CTAID.X ;  /* 0x00000000000a7919 */ /* 0x000e220000002500 */
[----:B---34-:R-:W1:Y:S01]  /*9da0*/  LDC.64 R8, c[0x0][0x628] ;  /* 0x00018a00ff087b82 */ /* 0x018e620000000a00 */
[----:B------:R-:W-:Y:S01]  /*9db0*/  ULDC UR4, c[0x0][0x150] ;  /* 0x0000540000047ab9 */ /* 0x000fe20000000800 */
[----:B------:R-:W-:Y:S01]  /*9dc0*/  IMAD.MOV.U32 R6, RZ, RZ, R18 ;  /* 0x000000ffff067224 */ /* 0x000fe200078e0012 */
[----:B------:R-:W2:Y:S01]  /*9dd0*/  S2R R20, SR_CTAID.Y ;  /* 0x0000000000147919 */ /* 0x000ea20000002600 */
[----:B------:R-:W-:-:S04]  /*9de0*/  IMAD.MOV.U32 R7, RZ, RZ, R17 ;  /* 0x000000ffff077224 */ /* 0x000fc800078e0011 */
[----:B------:R-:W3:Y:S08]  /*9df0*/  LDC R15, c[0x0][0x144] ;  /* 0x00005100ff0f7b82 */ /* 0x000ef00000000800 */
[----:B------:R-:W4:Y:S08]  /*9e00*/  LDC R0, c[0x0][0x630] ;  /* 0x00018c00ff007b82 */ /* 0x000f300000000800 */
[----:B------:R-:W2:Y:S01]  /*9e10*/  LDC.64 R12, c[0x0][0x620] ;  /* 0x00018800ff0c7b82 */ /* 0x000ea20000000a00 */
[----:B-1----:R-:W-:-:S04]  /*9e20*/  ISETP.NE.U32.AND P0, PT, R8, RZ, PT ;  /* 0x000000ff0800720c */ /* 0x002fc80003f05070 */
[----:B------:R-:W-:Y:S02]  /*9e30*/  ISETP.NE.AND.EX P0, PT, R9, RZ, PT, P0 ;  /* 0x000000ff0900720c */ /* 0x000fe40003f05300 */
[----:B0-----:R-:W-:-:S05]  /*9e40*/  I2FP.F32.U32 R2, R10 ;  /* 0x0000000a00027245 */ /* 0x001fca0000201000 */
[----:B------:R-:W-:-:S04]  /*9e50*/  FMUL R2, R2, UR4 ;  /* 0x0000000402027c20 */ /* 0x000fc80008400000 */
[----:B------:R0:W1:Y:S02]  /*9e60*/  F2I.U32.TRUNC.NTZ R14, R2 ;  /* 0x00000002000e7305 */ /* 0x000064000020f000 */
[----:B---34-:R-:W-:Y:S05]  /*9e70*/  @!P0 BRA `(.L_x_288) ;  /* 0x0000000000288947 */ /* 0x018fea0003800000 */
[----:B------:R-:W3:Y:S02]  /*9e80*/  LDC R3, c[0x0][0x634] ;  /* 0x00018d00ff037b82 */ /* 0x000ee40000000800 */
[----:B---3--:R-:W-:-:S05]  /*9e90*/  IADD3 R7, P0, R18, R3, RZ ;  /* 0x0000000312077210 */ /* 0x008fca0007f1e0ff */
[----:B------:R-:W-:-:S04]  /*9ea0*/  IMAD.X R11, RZ, RZ, R17, P0 ;  /* 0x000000ffff0b7224 */ /* 0x000fc800000e0611 */
[----:B0-----:R-:W-:-:S04]  /*9eb0*/  IMAD.WIDE.U32 R2, R11, R8, RZ ;  /* 0x000000080b027225 */ /* 0x001fc800078e00ff */
[----:B------:R-:W-:-:S04]  /*9ec0*/  IMAD.WIDE.U32 R4, P0, R7, R9, R2 ;  /* 0x0000000907047225 */ /* 0x000fc80007800002 */
[----:B------:R-:W-:-:S04]  /*9ed0*/  IMAD.WIDE.U32 R2, R7, R8, RZ ;  /* 0x0000000807027225 */ /* 0x000fc800078e00ff */
[----:B------:R-:W-:Y:S01]  /*9ee0*/  IMAD.X R7, RZ, RZ, RZ, P0 ;  /* 0x000000ffff077224 */ /* 0x000fe200000e06ff */
[----:B------:R-:W-:Y:S01]  /*9ef0*/  IADD3 RZ, P0, R3, R4, RZ ;  /* 0x0000000403ff7210 */ /* 0x000fe20007f1e0ff */
[----:B------:R-:W-:-:S04]  /*9f00*/  IMAD.MOV.U32 R6, RZ, RZ, R5 ;  /* 0x000000ffff067224 */ /* 0x000fc800078e0005 */
[----:B------:R-:W-:-:S08]  /*9f10*/  IMAD.WIDE.U32.X R6, R11, R9, R6, P0 ;  /* 0x000000090b067225 */ /* 0x000fd000000e0406 */
.L_x_288:
[----:B------:R-:W3:Y:S01]  /*9f20*/  LDC.64 R26, c[0x0][0x640] ;  /* 0x00019000ff1a7b82 */ /* 0x000ee20000000a00 */
[-C--:B------:R-:W-:Y:S01]  /*9f30*/  SHF.R.U64 R11, R6, R0.reuse, R7 ;  /* 0x00000000060b7219 */ /* 0x080fe20000001207 */
[----:B------:R-:W-:Y:S01]  /*9f40*/  IMAD.MOV.U32 R19, RZ, RZ, R17 ;  /* 0x000000ffff137224 */ /* 0x000fe200078e0011 */
[----:B------:R-:W-:Y:S01]  /*9f50*/  SHF.R.U32.HI R0, RZ, R0, R7 ;  /* 0x00000000ff007219 */ /* 0x000fe20000011607 */
[----:B-1----:R-:W-:Y:S01]  /*9f60*/  IMAD.MOV R14, RZ, RZ, -R14 ;  /* 0x000000ffff0e7224 */ /* 0x002fe200078e0a0e */
[----:B------:R-:W-:Y:S01]  /*9f70*/  IADD3 R5, P0, RZ, -R11, RZ ;  /* 0x8000000bff057210 */ /* 0x000fe20007f1e0ff */
[----:B------:R-:W-:Y:S01]  /*9f80*/  ULDC UR4, c[0x0][0x154] ;  /* 0x0000550000047ab9 */ /* 0x000fe20000000800 */
[----:B------:R-:W-:Y:S01]  /*9f90*/  IMAD.MOV.U32 R7, RZ, RZ, 0x1 ;  /* 0x00000001ff077424 */ /* 0x000fe200078e00ff */
[----:B------:R-:W1:Y:S01]  /*9fa0*/  LDC R4, c[0x0][0x618] ;  /* 0x00018600ff047b82 */ /* 0x000e620000000800 */
[----:B------:R-:W-:Y:S02]  /*9fb0*/  IMAD R22, R15, R14, R10 ;  /* 0x0000000e0f167224 */ /* 0x000fe400078e020a */
[----:B------:R-:W-:-:S04]  /*9fc0*/  IMAD.X R3, RZ, RZ, ~R0, P0 ;  /* 0x000000ffff037224 */ /* 0x000fc800000e0e00 */
[-C--:B--2---:R-:W-:Y:S01]  /*9fd0*/  IMAD R0, R3, R12.reuse, RZ ;  /* 0x0000000c03007224 */ /* 0x084fe200078e02ff */
[----:B------:R-:W2:Y:S01]  /*9fe0*/  LDC R6, c[0x0][0x608] ;  /* 0x00018200ff067b82 */ /* 0x000ea20000000800 */
[----:B0-----:R-:W-:-:S04]  /*9ff0*/  IMAD.WIDE.U32 R2, R5, R12, R18 ;  /* 0x0000000c05027225 */ /* 0x001fc800078e0012 */
[----:B------:R-:W-:Y:S01]  /*a000*/  IMAD R5, R5, R13, R0 ;  /* 0x0000000d05057224 */ /* 0x000fe200078e0200 */
[----:B------:R-:W-:Y:S02]  /*a010*/  I2FP.F32.U32 R0, R20 ;  /* 0x0000001400007245 */ /* 0x000fe40000201000 */
[----:B------:R-:W0:Y:S01]  /*a020*/  LDC R24, c[0x0][0x658] ;  /* 0x00019600ff187b82 */ /* 0x000e220000000800 */
[----:B------:R-:W-:Y:S01]  /*a030*/  IMAD.IADD R3, R3, 0x1, R5 ;  /* 0x0000000103037824 */ /* 0x000fe200078e0205 */
[----:B---3--:R-:W-:Y:S01]  /*a040*/  ISETP.NE.U32.AND P0, PT, R26, RZ, PT ;  /* 0x000000ff1a00720c */ /* 0x008fe20003f05070 */
[----:B------:R-:W-:Y:S01]  /*a050*/  FMUL R0, R0, UR4 ;  /* 0x0000000400007c20 */ /* 0x000fe20008400000 */
[----:B------:R-:W-:Y:S02]  /*a060*/  IMAD.MOV.U32 R5, RZ, RZ, -0x1 ;  /* 0xffffffffff057424 */ /* 0x000fe400078e00ff */
[----:B------:R-:W-:Y:S01]  /*a070*/  ISETP.NE.AND.EX P0, PT, R27, RZ, PT, P0 ;  /* 0x000000ff1b00720c */ /* 0x000fe20003f05300 */
[----:B------:R3:W4:Y:S01]  /*a080*/  F2I.U32.TRUNC.NTZ R12, R0 ;  /* 0x00000000000c7305 */ /* 0x000722000020f000 */
[----:B------:R-:W3:Y:S01]  /*a090*/  LDC R15, c[0x0][0x148] ;  /* 0x00005200ff0f7b82 */ /* 0x000ee20000000800 */
[----:B-1----:R-:W-:-:S02]  /*a0a0*/  SHF.R.U64 R10, R2, R4, R3 ;  /* 0x00000004020a7219 */ /* 0x002fc40000001203 */
[----:B------:R-:W-:-:S05]  /*a0b0*/  SHF.R.U32.HI R3, RZ, R4, R3 ;  /* 0x00000004ff037219 */ /* 0x000fca0000011603 */
[----:B------:R-:W1:Y:S01]  /*a0c0*/  LDC R14, c[0x0][0x600] ;  /* 0x00018000ff0e7b82 */ /* 0x000e620000000800 */
[-CC-:B--2---:R-:W-:Y:S02]  /*a0d0*/  SHF.R.U64 R8, R10, R6.reuse, R3.reuse ;  /* 0x000000060a087219 */ /* 0x184fe40000001203 */
[----:B------:R-:W-:-:S05]  /*a0e0*/  SHF.R.U32.HI R3, RZ, R6, R3 ;  /* 0x00000006ff037219 */ /* 0x000fca0000011603 */
[----:B------:R-:W2:Y:S01]  /*a0f0*/  LDC R21, c[0x0][0x648] ;  /* 0x00019200ff157b82 */ /* 0x000ea20000000800 */
[-CC-:B0-----:R-:W-:Y:S02]  /*a100*/  SHF.R.U64 R13, R8, R24.reuse, R3.reuse ;  /* 0x00000018080d7219 */ /* 0x181fe40000001203 */
[-C--:B------:R-:W-:Y:S02]  /*a110*/  SHF.L.U32 R5, R5, R24.reuse, RZ ;  /* 0x0000001805057219 */ /* 0x080fe400000006ff */
[-C--:B------:R-:W-:Y:S01]  /*a120*/  SHF.R.U32.HI R3, RZ, R24.reuse, R3 ;  /* 0x00000018ff037219 */ /* 0x080fe20000011603 */
[----:B------:R-:W-:Y:S01]  /*a130*/  IMAD.MOV.U32 R2, RZ, RZ, R13 ;  /* 0x000000ffff027224 */ /* 0x000fe200078e000d */
[----:B------:R-:W-:Y:S01]  /*a140*/  SHF.L.U32 R24, R7, R24, RZ ;  /* 0x0000001807187219 */ /* 0x000fe200000006ff */
[----:B------:R-:W0:Y:S01]  /*a150*/  LDC R25, c[0x0][0x638] ;  /* 0x00018e00ff197b82 */ /* 0x000e220000000800 */
[----:B------:R-:W-:-:S07]  /*a160*/  LOP3.LUT R19, RZ, R5, RZ, 0x33, !PT ;  /* 0x00000005ff137212 */ /* 0x000fce00078e33ff */
[----:B------:R-:W0:Y:S01]  /*a170*/  LDC R28, c[0x0][0x610] ;  /* 0x00018400ff1c7b82 */ /* 0x000e220000000800 */
[----:B----4-:R-:W-:Y:S05]  /*a180*/  @!P0 BRA `(.L_x_289) ;  /* 0x0000000000288947 */ /* 0x010fea0003800000 */
[----:B---3--:R-:W3:Y:S02]  /*a190*/  LDC R0, c[0x0][0x64c] ;  /* 0x00019300ff007b82 */ /* 0x008ee40000000800 */
[----:B---3--:R-:W-:-:S05]  /*a1a0*/  IADD3 R7, P0, R13, R0, RZ ;  /* 0x000000000d077210 */ /* 0x008fca0007f1e0ff */
        /* <DEDUP_REMOVED lines=8> */
.L_x_289:
[----:B------:R-:W4:Y:S01]  /*a230*/  LDC R4, c[0x0][0x65c] ;  /* 0x00019700ff047b82 */ /* 0x000f220000000800 */
[----:B--23--:R-:W-:Y:S01]  /*a240*/  SHF.R.U64 R0, R2, R21, R3 ;  /* 0x0000001502007219 */ /* 0x00cfe20000001203 */
[----:B-1----:R-:W-:Y:S01]  /*a250*/  VIADD R3, R14, 0xffffffff ;  /* 0xffffffff0e037836 */ /* 0x002fe20000000000 */
[----:B------:R-:W-:Y:S01]  /*a260*/  LOP3.LUT R19, R8, R19, RZ, 0xc0, !PT ;  /* 0x0000001308137212 */ /* 0x000fe200078ec0ff */
[----:B------:R-:W-:Y:S02]  /*a270*/  IMAD.MOV R12, RZ, RZ, -R12 ;  /* 0x000000ffff0c7224 */ /* 0x000fe400078e0a0c */
[----:B------:R-:W-:Y:S01]  /*a280*/  IMAD.MOV R2, RZ, RZ, -R0 ;  /* 0x000000ffff027224 */ /* 0x000fe200078e0a00 */
[----:B------:R-:W-:Y:S01]  /*a290*/  LOP3.LUT R3, R10, R3, RZ, 0xc0, !PT ;  /* 0x000000030a037212 */ /* 0x000fe200078ec0ff */
[----:B------:R-:W-:Y:S02]  /*a2a0*/  IMAD R19, R24, R0, R19 ;  /* 0x0000000018137224 */ /* 0x000fe400078e0213 */
[----:B0-----:R-:W-:-:S04]  /*a2b0*/  IMAD R0, R2, R25, R13 ;  /* 0x0000001902007224 */ /* 0x001fc800078e020d */
[----:B------:R-:W-:Y:S01]  /*a2c0*/  IMAD R2, R0, R14, R3 ;  /* 0x0000000e00027224 */ /* 0x000fe200078e0203 */
[----:B----4-:R-:W-:Y:S01]  /*a2d0*/  ISETP.NE.AND P0, PT, R4, 0x1, PT ;  /* 0x000000010400780c */ /* 0x010fe20003f05270 */
[----:B------:R-:W-:-:S05]  /*a2e0*/  IMAD.MOV.U32 R4, RZ, RZ, 0x1 ;  /* 0x00000001ff047424 */ /* 0x000fca00078e00ff */
[----:B------:R-:W-:-:S07]  /*a2f0*/  PRMT R0, R4, 0x7610, R0 ;  /* 0x0000761004007816 */ /* 0x000fce0000000000 */
[----:B------:R-:W-:-:S04]  /*a300*/  @P0 IMAD R22, R15, R12, R20 ;  /* 0x0000000c0f160224 */ /* 0x000fc800078e0214 */
[----:B------:R-:W-:-:S05]  /*a310*/  IMAD R19, R19, R28, R22 ;  /* 0x0000001c13137224 */ /* 0x000fca00078e0216 */
[----:B------:R-:W-:Y:S02]  /*a320*/  SEL R22, R2, R19, !P0 ;  /* 0x0000001302167207 */ /* 0x000fe40004000000 */
[----:B------:R-:W-:Y:S01]  /*a330*/  SEL R19, R19, R2, !P0 ;  /* 0x0000000213137207 */ /* 0x000fe20004000000 */
[----:B------:R-:W-:-:S07]  /*a340*/  IMAD.MOV.U32 R2, RZ, RZ, R11 ;  /* 0x000000ffff027224 */ /* 0x000fce00078e000b */
.L_x_287:
[----:B------:R-:W-:Y:S02]  /*a350*/  LOP3.LUT P0, RZ, R0, 0xff, RZ, 0xc0, !PT ;  /* 0x000000ff00ff7812 */ /* 0x000fe4000780c0ff */
[----:B------:R-:W-:-:S11]  /*a360*/  LOP3.LUT R173, R173, 0x1, RZ, 0x3c, !PT ;  /* 0x00000001adad7812 */ /* 0x000fd600078e3cff */
[----:B------:R-:W-:Y:S05]  /*a370*/  @P0 BRA `(.L_x_290) ;  /* 0xffffff7000340947 */ /* 0x000fea000383ffff */
[----:B------:R-:W-:Y:S05]  /*a380*/  EXIT ;  /* 0x000000000000794d */ /* 0x000fea0003800000 */
.L_x_13:
[----:B------:R-:W-:-:S08]  /*a390*/  ISETP.NE.AND P0, PT, R0, RZ, PT ;  /* 0x000000ff0000720c */ /* 0x000fd00003f05270 */
[----:B0-----:R-:W0:-:S00]  /*a3a0*/  USETMAXREG.DEALLOC.CTAPOOL 0x28 ;  /* 0x00000028000079c8 */ /* 0x001e0000080e0500 */
[----:B------:R-:W-:Y:S05]  /*a3b0*/  @P0 EXIT ;  /* 0x000000000000094d */ /* 0x000fea0003800000 */
[----:B0-----:R-:W-:Y:S01]  /*a3c0*/  LOP3.LUT P0, RZ, R8, 0xff, RZ, 0xc0, !PT ;  /* 0x000000ff08ff7812 */ /* 0x001fe2000780c0ff */
[----:B------:R-:W-:Y:S02]  /*a3d0*/  IMAD.MOV.U32 R0, RZ, RZ, 0x1 ;  /* 0x00000001ff007424 */ /* 0x000fe400078e00ff */
[----:B------:R-:W-:-:S10]  /*a3e0*/  IMAD.MOV.U32 R7, RZ, RZ, RZ ;  /* 0x000000ffff077224 */ /* 0x000fd400078e00ff */
[----:B------:R-:W-:Y:S05]  /*a3f0*/  @!P0 BRA `(.L_x_291) ;  /* 0x0000000c00648947 */ /* 0x000fea0003800000 */
[----:B------:R-:W-:Y:S01]  /*a400*/  LOP3.LUT P0, RZ, R4, 0x1f, RZ, 0xc0, !PT ;  /* 0x0000001f04ff7812 */ /* 0x000fe2000780c0ff */
[----:B------:R-:W-:Y:S01]  /*a410*/  ULDC UR5, c[0x0][0x658] ;  /* 0x0001960000057ab9 */ /* 0x000fe20000000800 */
[----:B------:R-:W-:Y:S01]  /*a420*/  UMOV UR6, 0xffffffff ;  /* 0xffffffff00067882 */ /* 0x000fe20000000000 */
[----:B------:R-:W-:Y:S01]  /*a430*/  BSSY B0, `(.L_x_291) ;  /* 0x00000d5000007945 */ /* 0x000fe20003800000 */
[----:B------:R-:W-:Y:S01]  /*a440*/  USHF.L.U32 UR6, UR6, UR5, URZ ;  /* 0x0000000506067299 */ /* 0x000fe2000800063f */
[C---:B------:R-:W-:Y:S01]  /*a450*/  ISETP.NE.AND P2, PT, R3.reuse, RZ, PT ;  /* 0x000000ff0300720c */ /* 0x040fe20003f45270 */
[----:B------:R-:W-:Y:S01]  /*a460*/  IMAD.MOV.U32 R8, RZ, RZ, 0x1 ;  /* 0x00000001ff087424 */ /* 0x000fe200078e00ff */
[----:B------:R-:W-:Y:S01]  /*a470*/  ISETP.NE.OR P0, PT, R3, RZ, !P0 ;  /* 0x000000ff0300720c */ /* 0x000fe20004705670 */
[----:B------:R-:W-:Y:S01]  /*a480*/  IMAD.MOV.U32 R0, RZ, RZ, 0x1 ;  /* 0x00000001ff007424 */ /* 0x000fe200078e00ff */
[----:B------:R-:W-:Y:S01]  /*a490*/  LOP3.LUT R6, R16, 0x2, RZ, 0xfc, !PT ;  /* 0x0000000210067812 */ /* 0x000fe200078efcff */
[----:B------:R-:W-:Y:S01]  /*a4a0*/  IMAD.MOV.U32 R7, RZ, RZ, RZ ;  /* 0x000000ffff077224 */ /* 0x000fe200078e00ff */
[----:B------:R-:W-:Y:S01]  /*a4b0*/  ULDC UR4, c[0x0][0x600] ;  /* 0x0001800000047ab9 */ /* 0x000fe20000000800 */
[----:B------:R-:W-:Y:S01]  /*a4c0*/  UMOV UR7, 0x1 ;  /* 0x0000000100077882 */ /* 0x000fe20000000000 */
[----:B------:R-:W-:-:S02]  /*a4d0*/  UIADD3 UR28, UR40, 0x1, URZ ;  /* 0x00000001281c7890 */ /* 0x000fc4000fffe03f */
[----:B------:R-:W-:Y:S02]  /*a4e0*/  UIADD3 UR19, UR4, -0x1, URZ ;  /* 0xffffffff04137890 */ /* 0x000fe4000fffe03f */
[----:B------:R-:W-:Y:S02]  /*a4f0*/  USHF.L.U32 UR21, UR7, UR5, URZ ;  /* 0x0000000507157299 */ /* 0x000fe4000800063f */
[----:B------:R-:W-:Y:S01]  /*a500*/  ULOP3.LUT UR20, URZ, UR6, URZ, 0x33, !UPT ;  /* 0x000000063f147292 */ /* 0x000fe2000f8e333f */
[----:B------:R-:W-:-:S11]  /*a510*/  ULDC.64 UR26, c[0x0][0x198] ;  /* 0x00006600001a7ab9 */ /* 0x000fd60000000a00 */
.L_x_303:
[----:B------:R-:W-:-:S03]  /*a520*/  UMOV UR4, 0xffffffff ;  /* 0xffffffff00047882 */ /* 0x000fc60000000000 */
[----:B------:R-:W-:Y:S05]  /*a530*/  BRA.DIV UR4, `(.L_x_292) ;  /* 0x00000012044c7947 */ /* 0x000fea000b800000 */
[----:B------:R-:W-:-:S13]  /*a540*/  ELECT P6, URZ, PT ;  /* 0x00000000003f782f */ /* 0x000fda00038c0000 */
.L_x_317:
[----:B------:R-:W-:Y:S04]  /*a550*/  BSSY B1, `(.L_x_293) ;  /* 0x000004a000017945 */ /* 0x000fe80003800000 */
[----:B------:R-:W-:Y:S05]  /*a560*/  @!P6 BRA `(.L_x_294) ;  /* 0x000000040020e947 */ /* 0x000fea0003800000 */
[----:B------:R-:W0:Y:S02]  /*a570*/  LDC R3, c[0x0][0x28c] ;  /* 0x0000a300ff037b82 */ /* 0x000e240000000800 */
[----:B0-----:R-:W-:-:S13]  /*a580*/  ISETP.GE.AND P1, PT, R3, 0x1, PT ;  /* 0x000000010300780c */ /* 0x001fda0003f26270 */
[----:B------:R-:W-:Y:S05]  /*a590*/  @!P1 BRA `(.L_x_294) ;  /* 0x0000000400149947 */ /* 0x000fea0003800000 */
[----:B------:R-:W-:Y:S02]  /*a5a0*/  IMAD.SHL.U32 R22, R22, 0x100, RZ ;  /* 0x0000010016167824 */ /* 0x000fe400078e00ff */
[----:B------:R-:W-:Y:S02]  /*a5b0*/  IMAD.SHL.U32 R19, R19, 0x40, RZ ;  /* 0x0000004013137824 */ /* 0x000fe400078e00ff */
[----:B------:R-:W-:Y:S02]  /*a5c0*/  IMAD.MOV.U32 R12, RZ, RZ, RZ ;  /* 0x000000ffff0c7224 */ /* 0x000fe400078e00ff */
[----:B------:R-:W-:Y:S02]  /*a5d0*/  IMAD.U32 R13, RZ, RZ, UR28 ;  /* 0x0000001cff0d7e24 */ /* 0x000fe4000f8e00ff */
[----:B------:R-:W-:Y:S02]  /*a5e0*/  IMAD.MOV.U32 R3, RZ, RZ, R0 ;  /* 0x000000ffff037224 */ /* 0x000fe400078e0000 */
[----:B------:R-:W-:-:S02]  /*a5f0*/  IMAD.MOV.U32 R4, RZ, RZ, R7 ;  /* 0x000000ffff047224 */ /* 0x000fc400078e0007 */
[C---:B------:R-:W-:Y:S02]  /*a600*/  VIADD R14, R22.reuse, 0x40 ;  /* 0x00000040160e7836 */ /* 0x040fe40000000000 */
[C---:B------:R-:W-:Y:S02]  /*a610*/  VIADD R15, R22.reuse, 0x80 ;  /* 0x00000080160f7836 */ /* 0x040fe40000000000 */
[----:B------:R-:W-:-:S07]  /*a620*/  VIADD R20, R22, 0xc0 ;  /* 0x000000c016147836 */ /* 0x000fce0000000000 */
.L_x_298:
[----:B------:R-:W0:Y:S01]  /*a630*/  S2R R10, SR_CgaCtaId ;  /* 0x00000000000a7919 */ /* 0x000e220000008800 */
[----:B------:R-:W-:Y:S01]  /*a640*/  MOV R5, 0x400 ;  /* 0x0000040000057802 */ /* 0x000fe20000000f00 */
[----:B------:R-:W1:Y:S03]  /*a650*/  @!P2 LDC R9, c[0x0][0x500] ;  /* 0x00014000ff09ab82 */ /* 0x000e660000000800 */
[----:B0-----:R-:W-:Y:S02]  /*a660*/  LEA R11, R10, R5, 0x18 ;  /* 0x000000050a0b7211 */ /* 0x001fe400078ec0ff */
[----:B------:R-:W-:-:S03]  /*a670*/  SHF.L.U32 R5, R3, 0x1f, RZ ;  /* 0x0000001f03057819 */ /* 0x000fc600000006ff */
[----:B------:R-:W-:-:S04]  /*a680*/  IMAD R10, R4, 0x8, R11 ;  /* 0x00000008040a7824 */ /* 0x000fc800078e020b */
[----:B------:R-:W0:Y:S02]  /*a690*/  SYNCS.PHASECHK.TRANS64.TRYWAIT P1, [R10+URZ+0x28], R5 ;  /* 0x000028050a0075a7 */ /* 0x000e24000802017f */
[----:B01----:R-:W-:Y:S05]  /*a6a0*/  @!P1 BRA `(.L_x_295) ;  /* 0x0000001000109947 */ /* 0x003fea0003800000 */
.L_x_318:
[----:B0-----:R-:W-:Y:S01]  /*a6b0*/  PRMT R5, R6, 0x9910, RZ ;  /* 0x0000991006057816 */ /* 0x001fe200000000ff */
[----:B------:R0:W-:Y:S03]  /*a6c0*/  @!P2 SYNCS.ARRIVE.TRANS64 RZ, [R10+URZ], R9 ;  /* 0x000000090affa9a7 */ /* 0x0001e6000800003f */
[----:B------:R-:W-:-:S13]  /*a6d0*/  ISETP.NE.AND P1, PT, R5, 0x2, PT ;  /* 0x000000020500780c */ /* 0x000fda0003f25270 */
[----:B0-----:R-:W-:Y:S05]  /*a6e0*/  @P1 BRA `(.L_x_296) ;  /* 0x0000000000041947 */ /* 0x001fea0003800000 */
[----:B------:R-:W-:Y:S01]  /*a6f0*/  BPT.TRAP 0x1 ;  /* 0x000000040000795c */ /* 0x000fe20000300000 */
.L_x_296:
[----:B------:R-:W-:Y:S05]  /*a700*/  @P0 BRA `(.L_x_297) ;  /* 0x0000000000040947 */ /* 0x000fea0003800000 */
[----:B------:R-:W-:Y:S01]  /*a710*/  BPT.TRAP 0x1 ;  /* 0x000000040000795c */ /* 0x000fe20000300000 */
.L_x_297:
[--C-:B------:R-:W-:Y:S01]  /*a720*/  IMAD R5, R4, 0x2000, R11.reuse ;  /* 0x0000200004057824 */ /* 0x100fe200078e020b */
[----:B------:R-:W-:Y:S01]  /*a730*/  R2UR UR9, R10 ;  /* 0x000000000a0972ca */ /* 0x000fe200000e0000 */
[----:B------:R-:W-:Y:S01]  /*a740*/  IMAD R11, R4, 0x8000, R11 ;  /* 0x00008000040b7824 */ /* 0x000fe200078e020b */
[----:B------:R-:W-:Y:S01]  /*a750*/  R2UR UR10, R19 ;  /* 0x00000000130a72ca */ /* 0x000fe200000e0000 */
[----:B------:R-:W-:Y:S01]  /*a760*/  UIADD3 UR4, UP0, UR26, 0xf0, URZ ;  /* 0x000000f01a047890 */ /* 0x000fe2000ff1e03f */
[----:B------:R-:W-:Y:S01]  /*a770*/  R2UR UR7, R5 ;  /* 0x00000000050772ca */ /* 0x000fe200000e0000 */
[----:B------:R-:W-:Y:S01]  /*a780*/  UIADD3 UR6, UP1, UR26, 0x1f0, URZ ;  /* 0x000001f01a067890 */ /* 0x000fe2000ff3e03f */
[----:B------:R-:W-:Y:S01]  /*a790*/  R2UR UR13, R11 ;  /* 0x000000000b0d72ca */ /* 0x000fe200000e0000 */
[----:B------:R-:W-:Y:S01]  /*a7a0*/  UIADD3.X UR5, URZ, UR27, URZ, UP0, !UPT ;  /* 0x0000001b3f057290 */ /* 0x000fe200087fe43f */
[----:B------:R-:W-:Y:S01]  /*a7b0*/  R2UR UR11, R12 ;  /* 0x000000000c0b72ca */ /* 0x000fe200000e0000 */
[----:B------:R-:W-:Y:S01]  /*a7c0*/  VIADD R13, R13, 0xffffffff ;  /* 0xffffffff0d0d7836 */ /* 0x000fe20000000000 */
[----:B------:R-:W-:Y:S01]  /*a7d0*/  R2UR UR12, R2 ;  /* 0x00000000020c72ca */ /* 0x000fe200000e0000 */
[----:B------:R-:W-:Y:S01]  /*a7e0*/  UMOV UR14, 0x0 ;  /* 0x00000000000e7882 */ /* 0x000fe20000000000 */
[----:B------:R-:W-:Y:S01]  /*a7f0*/  R2UR UR22, R22 ;  /* 0x00000000161672ca */ /* 0x000fe200000e0000 */
[----:B------:R-:W-:Y:S01]  /*a800*/  UMOV UR15, 0x10000000 ;  /* 0x10000000000f7882 */ /* 0x000fe20000000000 */
[----:B------:R-:W-:Y:S01]  /*a810*/  R2UR UR23, R14 ;  /* 0x000000000e1772ca */ /* 0x000fe200000e0000 */
[----:B------:R-:W-:Y:S01]  /*a820*/  VIADD R4, R4, 0x1 ;  /* 0x0000000104047836 */ /* 0x000fe20000000000 */
[----:B------:R-:W-:Y:S01]  /*a830*/  R2UR UR24, R15 ;  /* 0x000000000f1872ca */ /* 0x000fe200000e0000 */
[----:B------:R-:W-:Y:S01]  /*a840*/  UIADD3 UR8, UR7, 0x180, URZ ;  /* 0x0000018007087890 */ /* 0x000fe2000fffe03f */
[----:B------:R-:W-:Y:S01]  /*a850*/  R2UR UR25, R20 ;  /* 0x00000000141972ca */ /* 0x000fe200000e0000 */
[----:B------:R-:W-:Y:S01]  /*a860*/  UIADD3.X UR7, URZ, UR27, URZ, UP1, !UPT ;  /* 0x0000001b3f077290 */ /* 0x000fe20008ffe43f */
[----:B------:R-:W-:Y:S01]  /*a870*/  ISETP.GT.AND P3, PT, R13, 0x1, PT ;  /* 0x000000010d00780c */ /* 0x000fe20003f64270 */
[----:B------:R-:W-:Y:S01]  /*a880*/  UIADD3 UR16, UR13, 0xa180, URZ ;  /* 0x0000a1800d107890 */ /* 0x000fe2000fffe03f */
[----:B------:R-:W-:Y:S01]  /*a890*/  ISETP.NE.AND P1, PT, R4, 0x5, PT ;  /* 0x000000050400780c */ /* 0x000fe20003f25270 */
[----:B------:R-:W-:Y:S01]  /*a8a0*/  UIADD3 UR17, UR13, 0xc180, URZ ;  /* 0x0000c1800d117890 */ /* 0x000fe2000fffe03f */
[----:B------:R-:W-:Y:S01]  /*a8b0*/  VIADD R12, R12, 0x40 ;  /* 0x000000400c0c7836 */ /* 0x000fe20000000000 */
[----:B------:R-:W-:Y:S01]  /*a8c0*/  UIADD3 UR18, UR13, 0xe180, URZ ;  /* 0x0000e1800d127890 */ /* 0x000fe2000fffe03f */
[----:B------:R0:W-:Y:S01]  /*a8d0*/  UTMALDG.3D [UR8], [UR4], desc[UR14] ;  /* 0x00000e08040075b4 */ /* 0x0001e20008011000 */
[----:B------:R-:W-:Y:S01]  /*a8e0*/  UIADD3 UR13, UR13, 0x10180, URZ ;  /* 0x000101800d0d7890 */ /* 0x000fe2000fffe03f */
[----:B------:R-:W-:-:S02]  /*a8f0*/  SEL R10, RZ, 0x1, P1 ;  /* 0x00000001ff0a7807 */ /* 0x000fc40000800000 */
[----:B------:R-:W-:Y:S02]  /*a900*/  SEL R4, R4, RZ, P1 ;  /* 0x000000ff04047207 */ /* 0x000fe40000800000 */
[----:B------:R-:W-:Y:S01]  /*a910*/  LOP3.LUT R3, R3, R10, RZ, 0x3c, !PT ;  /* 0x0000000a03037212 */ /* 0x000fe200078e3cff */
[----:B0-----:R-:W-:Y:S01]  /*a920*/  UMOV UR8, UR16 ;  /* 0x0000001000087c82 */ /* 0x001fe20008000000 */
[----:B------:R-:W-:Y:S02]  /*a930*/  UMOV UR10, UR22 ;  /* 0x00000016000a7c82 */ /* 0x000fe40008000000 */
[----:B------:R0:W-:Y:S02]  /*a940*/  UTMALDG.3D [UR8], [UR6], desc[UR14] ;  /* 0x00000e08060075b4 */ /* 0x0001e40008011000 */
[----:B0-----:R-:W-:Y:S01]  /*a950*/  UMOV UR8, UR17 ;  /* 0x0000001100087c82 */ /* 0x001fe20008000000 */
[----:B------:R-:W-:Y:S02]  /*a960*/  UMOV UR10, UR23 ;  /* 0x00000017000a7c82 */ /* 0x000fe40008000000 */
[----:B------:R0:W-:Y:S02]  /*a970*/  UTMALDG.3D [UR8], [UR6], desc[UR14] ;  /* 0x00000e08060075b4 */ /* 0x0001e40008011000 */
[----:B0-----:R-:W-:Y:S01]  /*a980*/  UMOV UR8, UR18 ;  /* 0x0000001200087c82 */ /* 0x001fe20008000000 */
[----:B------:R-:W-:-:S02]  /*a990*/  UMOV UR10, UR24 ;  /* 0x00000018000a7c82 */ /* 0x000fc40008000000 */
[----:B------:R0:W-:Y:S02]  /*a9a0*/  UTMALDG.3D [UR8], [UR6], desc[UR14] ;  /* 0x00000e08060075b4 */ /* 0x0001e40008011000 */
[----:B0-----:R-:W-:Y:S01]  /*a9b0*/  UMOV UR8, UR13 ;  /* 0x0000000d00087c82 */ /* 0x001fe20008000000 */
[----:B------:R-:W-:Y:S02]  /*a9c0*/  UMOV UR10, UR25 ;  /* 0x00000019000a7c82 */ /* 0x000fe40008000000 */
[----:B------:R0:W-:Y:S02]  /*a9d0*/  UTMALDG.3D [UR8], [UR6], desc[UR14] ;  /* 0x00000e08060075b4 */ /* 0x0001e40008011000 */
[----:B0-----:R-:W-:Y:S05]  /*a9e0*/  @P3 BRA `(.L_x_298) ;  /* 0xfffffffc00103947 */ /* 0x001fea000383ffff */
.L_x_294:
[----:B------:R-:W-:Y:S05]  /*a9f0*/  BSYNC B1 ;  /* 0x0000000000017941 */ /* 0x000fea0003800000 */
.L_x_293:
[----:B------:R-:W2:Y:S01]  /*aa00*/  LDL.64 R10, [R1] ;  /* 0x00000000010a7983 */ /* 0x000ea20000100a00 */
[----:B------:R-:W-:Y:S01]  /*aa10*/  LOP3.LUT P4, RZ, R8, 0xff, RZ, 0xc0, !PT ;  /* 0x000000ff08ff7812 */ /* 0x000fe2000788c0ff */
[----:B------:R-:W-:Y:S01]  /*aa20*/  VIADD R4, R7, UR40 ;  /* 0x0000002807047c36 */ /* 0x000fe20008000000 */
[----:B------:R-:W-:Y:S01]  /*aa30*/  ULDC.64 UR4, c[0x0][0x650] ;  /* 0x0001940000047ab9 */ /* 0x000fe20000000a00 */
[----:B------:R-:W-:Y:S01]  /*aa40*/  IMAD.U32 R7, RZ, RZ, UR40 ;  /* 0x00000028ff077e24 */ /* 0x000fe2000f8e00ff */
[----:B------:R-:W-:Y:S01]  /*aa50*/  UISETP.GE.U32.AND UP0, UPT, UR40, 0x5, UPT ;  /* 0x000000052800788c */ /* 0x000fe2000bf06070 */
[----:B------:R-:W-:Y:S01]  /*aa60*/  BSSY B1, `(.L_x_299) ;  /* 0x000006f000017945 */ /* 0x000fe20003800000 */
[----:B------:R-:W-:Y:S01]  /*aa70*/  ISETP.GT.U32.AND P1, PT, R4, 0x4, PT ;  /* 0x000000040400780c */ /* 0x000fe20003f24070 */
[----:B------:R-:W-:Y:S01]  /*aa80*/  IMAD.MOV.U32 R19, RZ, RZ, -0x1 ;  /* 0xffffffffff137424 */ /* 0x000fe200078e00ff */
[----:B------:R-:W-:Y:S01]  /*aa90*/  PRMT R8, RZ, 0x7610, R8 ;  /* 0x00007610ff087816 */ /* 0x000fe20000000008 */
[----:B------:R-:W-:Y:S01]  /*aaa0*/  IMAD.MOV.U32 R22, RZ, RZ, -0x1 ;  /* 0xffffffffff167424 */ /* 0x000fe200078e00ff */
[----:B------:R-:W-:-:S02]  /*aab0*/  ISETP.LT.U32.AND P1, PT, R7, 0x5, P1 ;  /* 0x000000050700780c */ /* 0x000fc40000f21070 */
[----:B------:R-:W-:Y:S01]  /*aac0*/  PLOP3.LUT P3, PT, PT, PT, UP0, 0x80, 0x0 ;  /* 0x000000000000781c */ /* 0x000fe20003f6f008 */
[----:B------:R-:W0:Y:S01]  /*aad0*/  @P4 S2R R3, SR_CgaCtaId ;  /* 0x0000000000034919 */ /* 0x000e220000008800 */
[----:B------:R-:W-:-:S04]  /*aae0*/  @P4 MOV R2, 0x400 ;  /* 0x0000040000024802 */ /* 0x000fc80000000f00 */
[----:B0-----:R-:W-:Y:S01]  /*aaf0*/  @P4 LEA R5, R3, R2, 0x18 ;  /* 0x0000000203054211 */ /* 0x001fe200078ec0ff */
[----:B------:R-:W-:-:S03]  /*ab00*/  IMAD.WIDE.U32 R2, R4, -0x33333333, RZ ;  /* 0xcccccccd04027825 */ /* 0x000fc600078e00ff */
[----:B------:R0:W-:Y:S01]  /*ab10*/  @P4 SYNCS.ARRIVE.TRANS64.A1T0 RZ, [R5+URZ+0x88], RZ ;  /* 0x000088ff05ff49a7 */ /* 0x0001e2000810003f */
[----:B------:R-:W-:Y:S01]  /*ab20*/  IMAD.MOV.U32 R2, RZ, RZ, -0x1 ;  /* 0xffffffffff027424 */ /* 0x000fe200078e00ff */
[----:B0-----:R-:W-:Y:S02]  /*ab30*/  SHF.R.U32.HI R5, RZ, 0x2, R3 ;  /* 0x00000002ff057819 */ /* 0x001fe40000011603 */
[----:B------:R-:W-:-:S03]  /*ab40*/  SEL R3, RZ, 0x1, !P1 ;  /* 0x00000001ff037807 */ /* 0x000fc60004800000 */
[----:B------:R-:W-:Y:S01]  /*ab50*/  IMAD R7, R5, -0x5, R4 ;  /* 0xfffffffb05077824 */ /* 0x000fe200078e0204 */
[----:B------:R-:W-:Y:S02]  /*ab60*/  LOP3.LUT R0, R0, R3, RZ, 0x3c, !PT ;  /* 0x0000000300007212 */ /* 0x000fe400078e3cff */
[----:B------:R-:W-:Y:S02]  /*ab70*/  PRMT R3, RZ, 0x7610, R3 ;  /* 0x00007610ff037816 */ /* 0x000fe40000000003 */
[----:B------:R-:W-:Y:S02]  /*ab80*/  @P3 LOP3.LUT R0, R0, 0x1, R5, 0x78, !PT ;  /* 0x0000000100003812 */ /* 0x000fe400078e7805 */
[----:B--2---:R-:W-:-:S04]  /*ab90*/  IADD3 R18, P4, R18, R10, RZ ;  /* 0x0000000a12127210 */ /* 0x004fc80007f9e0ff */
[----:B------:R-:W-:Y:S01]  /*aba0*/  ISETP.GE.U32.AND P1, PT, R18, UR4, PT ;  /* 0x0000000412007c0c */ /* 0x000fe2000bf26070 */
[----:B------:R-:W-:-:S05]  /*abb0*/  IMAD.X R17, R17, 0x1, R23, P4 ;  /* 0x0000000111117824 */ /* 0x000fca00020e0617 */
[----:B------:R-:W-:-:S13]  /*abc0*/  ISETP.GE.U32.AND.EX P1, PT, R17, UR5, PT, P1 ;  /* 0x0000000511007c0c */ /* 0x000fda000bf26110 */
[----:B------:R-:W-:Y:S05]  /*abd0*/  @P1 BRA `(.L_x_300) ;  /* 0x00000004005c1947 */ /* 0x000fea0003800000 */
[----:B------:R-:W0:Y:S01]  /*abe0*/  S2R R11, SR_CTAID.X ;  /* 0x00000000000b7919 */ /* 0x000e220000002500 */
[----:B------:R-:W-:Y:S01]  /*abf0*/  ULDC.64 UR4, c[0x0][0x628] ;  /* 0x00018a0000047ab9 */ /* 0x000fe20000000a00 */
[----:B------:R-:W1:Y:S01]  /*ac00*/  LDC R12, c[0x0][0x144] ;  /* 0x00005100ff0c7b82 */ /* 0x000e620000000800 */
[----:B------:R-:W-:Y:S01]  /*ac10*/  ISETP.NE.U32.AND P1, PT, RZ, UR4, PT ;  /* 0x00000004ff007c0c */ /* 0x000fe2000bf25070 */
[----:B------:R-:W2:Y:S01]  /*ac20*/  S2R R9, SR_CTAID.Y ;  /* 0x0000000000097919 */ /* 0x000ea20000002600 */
[----:B------:R-:W-:Y:S01]  /*ac30*/  ULDC UR6, c[0x0][0x150] ;  /* 0x0000540000067ab9 */ /* 0x000fe20000000800 */
[----:B------:R-:W-:Y:S01]  /*ac40*/  ULDC UR7, c[0x0][0x630] ;  /* 0x00018c0000077ab9 */ /* 0x000fe20000000800 */
[----:B------:R-:W-:Y:S01]  /*ac50*/  ISETP.NE.AND.EX P1, PT, RZ, UR5, PT, P1 ;  /* 0x00000005ff007c0c */ /* 0x000fe2000bf25310 */
[----:B------:R-:W-:Y:S01]  /*ac60*/  IMAD.MOV.U32 R2, RZ, RZ, R18 ;  /* 0x000000ffff027224 */ /* 0x000fe200078e0012 */
[----:B0-----:R-:W-:-:S05]  /*ac70*/  I2FP.F32.U32 R3, R11 ;  /* 0x0000000b00037245 */ /* 0x001fca0000201000 */
[----:B------:R-:W-:Y:S01]  /*ac80*/  FMUL R14, R3, UR6 ;  /* 0x00000006030e7c20 */ /* 0x000fe20008400000 */
[----:B------:R-:W-:-:S05]  /*ac90*/  IMAD.MOV.U32 R3, RZ, RZ, R17 ;  /* 0x000000ffff037224 */ /* 0x000fca00078e0011 */
[----:B--2---:R-:W-:Y:S05]  /*aca0*/  @!P1 BRA `(.L_x_301) ;  /* 0x0000000000289947 */ /* 0x004fea0003800000 */
[----:B------:R-:W-:Y:S02]  /*acb0*/  ULDC UR6, c[0x0][0x634] ;  /* 0x00018d0000067ab9 */ /* 0x000fe40000000800 */
[----:B------:R-:W-:-:S05]  /*acc0*/  IADD3 R3, P1, R18, UR6, RZ ;  /* 0x0000000612037c10 */ /* 0x000fca000ff3e0ff */
[----:B------:R-:W-:-:S04]  /*acd0*/  IMAD.X R13, RZ, RZ, R17, P1 ;  /* 0x000000ffff0d7224 */ /* 0x000fc800008e0611 */
[----:B------:R-:W-:-:S04]  /*ace0*/  IMAD.WIDE.U32 R4, R13, UR4, RZ ;  /* 0x000000040d047c25 */ /* 0x000fc8000f8e00ff */
[----:B------:R-:W-:-:S04]  /*acf0*/  IMAD.WIDE.U32 R4, P1, R3, UR5, R4 ;  /* 0x0000000503047c25 */ /* 0x000fc8000f820004 */
[----:B------:R-:W-:-:S04]  /*ad00*/  IMAD.WIDE.U32 R2, R3, UR4, RZ ;  /* 0x0000000403027c25 */ /* 0x000fc8000f8e00ff */
[----:B------:R-:W-:Y:S01]  /*ad10*/  IMAD.MOV.U32 R2, RZ, RZ, R5 ;  /* 0x000000ffff027224 */ /* 0x000fe200078e0005 */
[----:B------:R-:W-:Y:S01]  /*ad20*/  IADD3 RZ, P3, R3, R4, RZ ;  /* 0x0000000403ff7210 */ /* 0x000fe20007f7e0ff */
[----:B------:R-:W-:-:S04]  /*ad30*/  IMAD.X R3, RZ, RZ, RZ, P1 ;  /* 0x000000ffff037224 */ /* 0x000fc800008e06ff */
[----:B------:R-:W-:-:S08]  /*ad40*/  IMAD.WIDE.U32.X R2, R13, UR5, R2, P3 ;  /* 0x000000050d027c25 */ /* 0x000fd000098e0402 */
.L_x_301:
[--C-:B------:R-:W-:Y:S01]  /*ad50*/  SHF.R.U64 R10, R2, UR7, R3.reuse ;  /* 0x00000007020a7c19 */ /* 0x100fe20008001203 */
[----:B------:R-:W0:Y:S01]  /*ad60*/  F2I.U32.TRUNC.NTZ R14, R14 ;  /* 0x0000000e000e7305 */ /* 0x000e22000020f000 */
[----:B------:R-:W-:Y:S01]  /*ad70*/  SHF.R.U32.HI R2, RZ, UR7, R3 ;  /* 0x00000007ff027c19 */ /* 0x000fe20008011603 */
[----:B------:R-:W-:Y:S01]  /*ad80*/  ULDC.64 UR4, c[0x0][0x620] ;  /* 0x0001880000047ab9 */ /* 0x000fe20000000a00 */
[----:B------:R-:W-:Y:S01]  /*ad90*/  IADD3 R5, P1, RZ, -R10, RZ ;  /* 0x8000000aff057210 */ /* 0x000fe20007f3e0ff */
[----:B------:R-:W-:Y:S01]  /*ada0*/  IMAD.MOV.U32 R3, RZ, RZ, R17 ;  /* 0x000000ffff037224 */ /* 0x000fe200078e0011 */
[----:B------:R-:W-:-:S03]  /*adb0*/  ULDC.64 UR6, c[0x0][0x640] ;  /* 0x0001900000067ab9 */ /* 0x000fc60000000a00 */
[----:B------:R-:W-:Y:S01]  /*adc0*/  IMAD.X R2, RZ, RZ, ~R2, P1 ;  /* 0x000000ffff027224 */ /* 0x000fe200008e0e02 */
[----:B------:R-:W-:-:S03]  /*add0*/  ISETP.NE.U32.AND P1, PT, RZ, UR6, PT ;  /* 0x00000006ff007c0c */ /* 0x000fc6000bf25070 */
[----:B------:R-:W-:Y:S01]  /*ade0*/  IMAD R4, R2, UR4, RZ ;  /* 0x0000000402047c24 */ /* 0x000fe2000f8e02ff */
[----:B------:R-:W-:Y:S01]  /*adf0*/  ISETP.NE.AND.EX P1, PT, RZ, UR7, PT, P1 ;  /* 0x00000007ff007c0c */ /* 0x000fe2000bf25310 */
[----:B------:R-:W-:-:S04]  /*ae00*/  IMAD.MOV.U32 R2, RZ, RZ, R18 ;  /* 0x000000ffff027224 */ /* 0x000fc800078e0012 */
[----:B------:R-:W-:Y:S01]  /*ae10*/  IMAD.WIDE.U32 R2, R5, UR4, R2 ;  /* 0x0000000405027c25 */ /* 0x000fe2000f8e0002 */
[----:B------:R-:W-:-:S03]  /*ae20*/  ULDC UR4, c[0x0][0x618] ;  /* 0x0001860000047ab9 */ /* 0x000fc60000000800 */
[----:B------:R-:W-:Y:S01]  /*ae30*/  IMAD R5, R5, UR5, R4 ;  /* 0x0000000505057c24 */ /* 0x000fe2000f8e0204 */
[----:B------:R-:W-:Y:S01]  /*ae40*/  ULDC UR5, c[0x0][0x154] ;  /* 0x0000550000057ab9 */ /* 0x000fe20000000800 */
[----:B0-----:R-:W-:Y:S02]  /*ae50*/  IMAD.MOV R4, RZ, RZ, -R14 ;  /* 0x000000ffff047224 */ /* 0x001fe400078e0a0e */
[----:B------:R-:W0:Y:S01]  /*ae60*/  LDC R14, c[0x0][0x148] ;  /* 0x00005200ff0e7b82 */ /* 0x000e220000000800 */
[----:B------:R-:W-:Y:S02]  /*ae70*/  IMAD.IADD R3, R3, 0x1, R5 ;  /* 0x0000000103037824 */ /* 0x000fe400078e0205 */
[----:B-1----:R-:W-:Y:S01]  /*ae80*/  IMAD R11, R12, R4, R11 ;  /* 0x000000040c0b7224 */ /* 0x002fe200078e020b */
[----:B------:R-:W-:Y:S02]  /*ae90*/  I2FP.F32.U32 R4, R9 ;  /* 0x0000000900047245 */ /* 0x000fe40000201000 */
[----:B------:R-:W-:-:S02]  /*aea0*/  SHF.R.U64 R12, R2, UR4, R3 ;  /* 0x00000004020c7c19 */ /* 0x000fc40008001203 */
[----:B------:R-:W-:Y:S01]  /*aeb0*/  SHF.R.U32.HI R3, RZ, UR4, R3 ;  /* 0x00000004ff037c19 */ /* 0x000fe20008011603 */
[----:B------:R-:W-:Y:S01]  /*aec0*/  FMUL R4, R4, UR5 ;  /* 0x0000000504047c20 */ /* 0x000fe20008400000 */
[----:B------:R-:W-:Y:S02]  /*aed0*/  ULDC UR4, c[0x0][0x608] ;  /* 0x0001820000047ab9 */ /* 0x000fe40000000800 */
[--C-:B------:R-:W-:Y:S01]  /*aee0*/  SHF.R.U64 R15, R12, UR4, R3.reuse ;  /* 0x000000040c0f7c19 */ /* 0x100fe20008001203 */
[----:B------:R1:W2:Y:S01]  /*aef0*/  F2I.U32.TRUNC.NTZ R20, R4 ;  /* 0x0000000400147305 */ /* 0x0002a2000020f000 */
[----:B------:R-:W-:Y:S01]  /*af00*/  SHF.R.U32.HI R2, RZ, UR4, R3 ;  /* 0x00000004ff027c19 */ /* 0x000fe20008011603 */
[----:B------:R-:W-:-:S03]  /*af10*/  ULDC UR4, c[0x0][0x658] ;  /* 0x0001960000047ab9 */ /* 0x000fc60000000800 */
[--C-:B------:R-:W-:Y:S02]  /*af20*/  SHF.R.U64 R13, R15, UR4, R2.reuse ;  /* 0x000000040f0d7c19 */ /* 0x100fe40008001202 */
[----:B------:R-:W-:-:S03]  /*af30*/  SHF.R.U32.HI R19, RZ, UR4, R2 ;  /* 0x00000004ff137c19 */ /* 0x000fc60008011602 */
[----:B------:R-:W-:Y:S02]  /*af40*/  IMAD.MOV.U32 R2, RZ, RZ, R13 ;  /* 0x000000ffff027224 */ /* 0x000fe400078e000d */
[----:B------:R-:W-:Y:S01]  /*af50*/  IMAD.MOV.U32 R3, RZ, RZ, R19 ;  /* 0x000000ffff037224 */ /* 0x000fe200078e0013 */
[----:B-1----:R-:W-:Y:S06]  /*af60*/  @!P1 BRA `(.L_x_302) ;  /* 0x0000000000289947 */ /* 0x002fec0003800000 */
        /* <DEDUP_REMOVED lines=10> */
.L_x_302:
[----:B------:R-:W1:Y:S01]  /*b010*/  LDC R4, c[0x0][0x65c] ;  /* 0x00019700ff047b82 */ /* 0x000e620000000800 */
[----:B------:R-:W-:Y:S01]  /*b020*/  ULDC UR4, c[0x0][0x648] ;  /* 0x0001920000047ab9 */ /* 0x000fe20000000800 */
[----:B------:R-:W-:Y:S01]  /*b030*/  LOP3.LUT R15, R15, UR20, RZ, 0xc0, !PT ;  /* 0x000000140f0f7c12 */ /* 0x000fe2000f8ec0ff */
[----:B--2---:R-:W-:Y:S01]  /*b040*/  IMAD.MOV R20, RZ, RZ, -R20 ;  /* 0x000000ffff147224 */ /* 0x004fe200078e0a14 */
[----:B------:R-:W-:Y:S01]  /*b050*/  SHF.R.U64 R2, R2, UR4, R3 ;  /* 0x0000000402027c19 */ /* 0x000fe20008001203 */
[----:B------:R-:W-:Y:S01]  /*b060*/  ULDC UR4, c[0x0][0x638] ;  /* 0x00018e0000047ab9 */ /* 0x000fe20000000800 */
[----:B------:R-:W-:Y:S01]  /*b070*/  LOP3.LUT R12, R12, UR19, RZ, 0xc0, !PT ;  /* 0x000000130c0c7c12 */ /* 0x000fe2000f8ec0ff */
[----:B------:R-:W-:Y:S01]  /*b080*/  ULDC UR5, c[0x0][0x610] ;  /* 0x0001840000057ab9 */ /* 0x000fe20000000800 */
[----:B------:R-:W-:Y:S01]  /*b090*/  IMAD.MOV.U32 R3, RZ, RZ, 0x1 ;  /* 0x00000001ff037424 */ /* 0x000fe200078e00ff */
[----:B-1----:R-:W-:Y:S01]  /*b0a0*/  ISETP.NE.AND P1, PT, R4, 0x1, PT ;  /* 0x000000010400780c */ /* 0x002fe20003f25270 */
[----:B------:R-:W-:-:S02]  /*b0b0*/  IMAD.MOV R4, RZ, RZ, -R2 ;  /* 0x000000ffff047224 */ /* 0x000fc400078e0a02 */
[----:B------:R-:W-:Y:S02]  /*b0c0*/  IMAD R2, R2, UR21, R15 ;  /* 0x0000001502027c24 */ /* 0x000fe4000f8e020f */
[----:B------:R-:W-:Y:S01]  /*b0d0*/  IMAD R13, R4, UR4, R13 ;  /* 0x00000004040d7c24 */ /* 0x000fe2000f8e020d */
[----:B------:R-:W-:-:S07]  /*b0e0*/  ULDC UR4, c[0x0][0x600] ;  /* 0x0001800000047ab9 */ /* 0x000fce0000000800 */
[----:B0-----:R-:W-:-:S04]  /*b0f0*/  @P1 IMAD R11, R14, R20, R9 ;  /* 0x000000140e0b1224 */ /* 0x001fc800078e0209 */
[----:B------:R-:W-:Y:S02]  /*b100*/  IMAD R11, R2, UR5, R11 ;  /* 0x00000005020b7c24 */ /* 0x000fe4000f8e020b */
[----:B------:R-:W-:-:S05]  /*b110*/  IMAD R2, R13, UR4, R12 ;  /* 0x000000040d027c24 */ /* 0x000fca000f8e020c */
[----:B------:R-:W-:Y:S02]  /*b120*/  SEL R22, R2, R11, !P1 ;  /* 0x0000000b02167207 */ /* 0x000fe40004800000 */
[----:B------:R-:W-:Y:S01]  /*b130*/  SEL R19, R11, R2, !P1 ;  /* 0x000000020b137207 */ /* 0x000fe20004800000 */
[----:B------:R-:W-:-:S07]  /*b140*/  IMAD.MOV.U32 R2, RZ, RZ, R10 ;  /* 0x000000ffff027224 */ /* 0x000fce00078e000a */
.L_x_300:
[----:B------:R-:W-:Y:S05]  /*b150*/  BSYNC B1 ;  /* 0x0000000000017941 */ /* 0x000fea0003800000 */
.L_x_299:
[----:B------:R-:W-:-:S13]  /*b160*/  LOP3.LUT P1, RZ, R3, 0xff, RZ, 0xc0, !PT ;  /* 0x000000ff03ff7812 */ /* 0x000fda000782c0ff */
[----:B------:R-:W-:Y:S05]  /*b170*/  @P1 BRA `(.L_x_303) ;  /* 0xfffffff000e81947 */ /* 0x000fea000383ffff */
[----:B------:R-:W-:Y:S05]  /*b180*/  BSYNC B0 ;  /* 0x0000000000007941 */ /* 0x000fea0003800000 */
.L_x_291:
[----:B------:R-:W-:-:S03]  /*b190*/  UMOV UR4, 0xffffffff ;  /* 0xffffffff00047882 */ /* 0x000fc60000000000 */
[----:B------:R-:W-:Y:S05]  /*b1a0*/  BRA.DIV UR4, `(.L_x_304) ;  /* 0x0000000604647947 */ /* 0x000fea000b800000 */
[----:B------:R-:W-:-:S13]  /*b1b0*/  ELECT P6, URZ, PT ;  /* 0x00000000003f782f */ /* 0x000fda00038c0000 */
.L_x_321:
[----:B------:R-:W-:Y:S04]  /*b1c0*/  BSSY B0, `(.L_x_305) ;  /* 0x0000034000007945 */ /* 0x000fe80003800000 */
[----:B------:R-:W-:Y:S05]  /*b1d0*/  @!P6 BRA `(.L_x_306) ;  /* 0x0000000000c8e947 */ /* 0x000fea0003800000 */
[----:B------:R-:W-:-:S04]  /*b1e0*/  LOP3.LUT R16, R16, 0x2, RZ, 0xfc, !PT ;  /* 0x0000000210107812 */ /* 0x000fc800078efcff */
[----:B------:R-:W-:-:S13]  /*b1f0*/  ISETP.NE.AND P0, PT, R16, 0x3, PT ;  /* 0x000000031000780c */ /* 0x000fda0003f05270 */
[----:B------:R-:W-:Y:S05]  /*b200*/  @!P0 BRA `(.L_x_307) ;  /* 0x0000000000048947 */ /* 0x000fea0003800000 */
[----:B------:R-:W-:Y:S01]  /*b210*/  BPT.TRAP 0x1 ;  /* 0x000000040000795c */ /* 0x000fe20000300000 */
.L_x_307:
[----:B------:R-:W0:Y:S01]  /*b220*/  S2R R3, SR_CgaCtaId ;  /* 0x0000000000037919 */ /* 0x000e220000008800 */
[----:B------:R-:W-:Y:S02]  /*b230*/  MOV R2, 0x400 ;  /* 0x0000040000027802 */ /* 0x000fe40000000f00 */
[----:B------:R-:W-:Y:S02]  /*b240*/  SHF.L.U32 R4, R0, 0x1f, RZ ;  /* 0x0000001f00047819 */ /* 0x000fe400000006ff */
[----:B0-----:R-:W-:-:S05]  /*b250*/  LEA R2, R3, R2, 0x18 ;  /* 0x0000000203027211 */ /* 0x001fca00078ec0ff */
[----:B------:R-:W-:-:S04]  /*b260*/  VIADD R2, R2, 0x28 ;  /* 0x0000002802027836 */ /* 0x000fc80000000000 */
[C---:B------:R-:W-:Y:S02]  /*b270*/  IMAD R9, R7.reuse, 0x8, R2 ;  /* 0x0000000807097824 */ /* 0x040fe400078e0202 */
[----:B------:R-:W-:Y:S02]  /*b280*/  VIADD R7, R7, 0x1 ;  /* 0x0000000107077836 */ /* 0x000fe40000000000 */
[----:B------:R-:W0:Y:S03]  /*b290*/  SYNCS.PHASECHK.TRANS64.TRYWAIT P0, [R9+URZ], R4 ;  /* 0x00000004090075a7 */ /* 0x000e26000800017f */
[----:B------:R-:W-:-:S04]  /*b2a0*/  ISETP.NE.AND P1, PT, R7, 0x5, PT ;  /* 0x000000050700780c */ /* 0x000fc80003f25270 */
[----:B------:R-:W-:Y:S02]  /*b2b0*/  SEL R3, RZ, 0x1, P1 ;  /* 0x00000001ff037807 */ /* 0x000fe40000800000 */
[----:B------:R-:W-:Y:S02]  /*b2c0*/  SEL R7, R7, RZ, P1 ;  /* 0x000000ff07077207 */ /* 0x000fe40000800000 */
[----:B------:R-:W-:-:S03]  /*b2d0*/  LOP3.LUT R6, R0, R3, RZ, 0x3c, !PT ;  /* 0x0000000300067212 */ /* 0x000fc600078e3cff */
[----:B------:R-:W-:Y:S01]  /*b2e0*/  IMAD R8, R7, 0x8, R2 ;  /* 0x0000000807087824 */ /* 0x000fe200078e0202 */
[----:B------:R-:W-:Y:S01]  /*b2f0*/  SHF.L.U32 R5, R6, 0x1f, RZ ;  /* 0x0000001f06057819 */ /* 0x000fe200000006ff */
[----:B0-----:R-:W-:Y:S06]  /*b300*/  @!P0 BRA `(.L_x_308) ;  /* 0x00000004002c8947 */ /* 0x001fec0003800000 */
.L_x_322:
[----:B------:R-:W1:Y:S01]  /*b310*/  SYNCS.PHASECHK.TRANS64.TRYWAIT P0, [R8+URZ], R5 ;  /* 0x00000005080075a7 */ /* 0x000e62000800017f */
[----:B------:R-:W-:-:S05]  /*b320*/  VIADD R0, R7, 0x1 ;  /* 0x0000000107007836 */ /* 0x000fca0000000000 */
[----:B------:R-:W-:-:S04]  /*b330*/  ISETP.NE.AND P1, PT, R0, 0x5, PT ;  /* 0x000000050000780c */ /* 0x000fc80003f25270 */
[----:B------:R-:W-:Y:S02]  /*b340*/  SEL R3, RZ, 0x1, P1 ;  /* 0x00000001ff037807 */ /* 0x000fe40000800000 */
[----:B------:R-:W-:Y:S02]  /*b350*/  SEL R7, R0, RZ, P1 ;  /* 0x000000ff00077207 */ /* 0x000fe40000800000 */
[----:B------:R-:W-:-:S03]  /*b360*/  LOP3.LUT R6, R6, R3, RZ, 0x3c, !PT ;  /* 0x0000000306067212 */ /* 0x000fc600078e3cff */
[----:B0-----:R-:W-:Y:S01]  /*b370*/  IMAD R9, R7, 0x8, R2 ;  /* 0x0000000807097824 */ /* 0x001fe200078e0202 */
[----:B------:R-:W-:Y:S01]  /*b380*/  SHF.L.U32 R4, R6, 0x1f, RZ ;  /* 0x0000001f06047819 */ /* 0x000fe200000006ff */
[----:B-1----:R-:W-:Y:S06]  /*b390*/  @!P0 BRA `(.L_x_309) ;  /* 0x00000004001c8947 */ /* 0x002fec0003800000 */
.L_x_323:
[----:B------:R-:W1:Y:S01]  /*b3a0*/  SYNCS.PHASECHK.TRANS64.TRYWAIT P0, [R9+URZ], R4 ;  /* 0x00000004090075a7 */ /* 0x000e62000800017f */
[----:B------:R-:W-:-:S05]  /*b3b0*/  VIADD R0, R7, 0x1 ;  /* 0x0000000107007836 */ /* 0x000fca0000000000 */
[----:B------:R-:W-:-:S04]  /*b3c0*/  ISETP.NE.AND P1, PT, R0, 0x5, PT ;  /* 0x000000050000780c */ /* 0x000fc80003f25270 */
[----:B------:R-:W-:Y:S02]  /*b3d0*/  SEL R3, RZ, 0x1, P1 ;  /* 0x00000001ff037807 */ /* 0x000fe40000800000 */
[----:B------:R-:W-:Y:S02]  /*b3e0*/  SEL R7, R0, RZ, P1 ;  /* 0x000000ff00077207 */ /* 0x000fe40000800000 */
[----:B------:R-:W-:-:S03]  /*b3f0*/  LOP3.LUT R11, R6, R3, RZ, 0x3c, !PT ;  /* 0x00000003060b7212 */ /* 0x000fc600078e3cff */
[----:B------:R-:W-:Y:S01]  /*b400*/  IMAD R6, R7, 0x8, R2 ;  /* 0x0000000807067824 */ /* 0x000fe200078e0202 */
[----:B0-----:R-:W-:Y:S01]  /*b410*/  SHF.L.U32 R5, R11, 0x1f, RZ ;  /* 0x0000001f0b057819 */ /* 0x001fe200000006ff */
[----:B-1----:R-:W-:Y:S06]  /*b420*/  @!P0 BRA `(.L_x_310) ;  /* 0x00000004000c8947 */ /* 0x002fec0003800000 */
.L_x_324:
[----:B------:R-:W1:Y:S01]  /*b430*/  SYNCS.PHASECHK.TRANS64.TRYWAIT P0, [R6+URZ], R5 ;  /* 0x00000005060075a7 */ /* 0x000e62000800017f */
[----:B------:R-:W-:-:S05]  /*b440*/  VIADD R0, R7, 0x1 ;  /* 0x0000000107007836 */ /* 0x000fca0000000000 */
[----:B------:R-:W-:-:S04]  /*b450*/  ISETP.NE.AND P1, PT, R0, 0x5, PT ;  /* 0x000000050000780c */ /* 0x000fc80003f25270 */
[----:B0-----:R-:W-:Y:S02]  /*b460*/  SEL R4, RZ, 0x1, P1 ;  /* 0x00000001ff047807 */ /* 0x001fe40000800000 */
[----:B------:R-:W-:Y:S02]  /*b470*/  SEL R3, R0, RZ, P1 ;  /* 0x000000ff00037207 */ /* 0x000fe40000800000 */
[----:B------:R-:W-:Y:S01]  /*b480*/  LOP3.LUT R0, R11, R4, RZ, 0x3c, !PT ;  /* 0x000000040b007212 */ /* 0x000fe200078e3cff */
[----:B-1----:R-:W-:Y:S06]  /*b490*/  @!P0 BRA `(.L_x_311) ;  /* 0x0000000400048947 */ /* 0x002fec0003800000 */
.L_x_325:
[----:B------:R-:W-:Y:S01]  /*b4a0*/  IMAD R3, R3, 0x8, R2 ;  /* 0x0000000803037824 */ /* 0x000fe200078e0202 */
[----:B------:R-:W-:-:S07]  /*b4b0*/  SHF.L.U32 R0, R0, 0x1f, RZ ;  /* 0x0000001f00007819 */ /* 0x000fce00000006ff */
.L_x_312:
[----:B-1----:R1:W2:Y:S02]  /*b4c0*/  SYNCS.PHASECHK.TRANS64.TRYWAIT P0, [R3+URZ], R0 ;  /* 0x00000000030075a7 */ /* 0x0022a4000800017f */
[----:B--2---:R-:W-:Y:S05]  /*b4d0*/  @!P0 NANOSLEEP.SYNCS 0x989680 ;  /* 0x009896800000895d */ /* 0x004fea0003900000 */
[----:B------:R-:W2:Y:S02]  /*b4e0*/  @!P0 SYNCS.PHASECHK.TRANS64 P0, [R3+URZ], R0 ;  /* 0x00000000030085a7 */ /* 0x000ea4000800007f */
[----:B--2---:R-:W-:Y:S05]  /*b4f0*/  @!P0 BRA `(.L_x_312) ;  /* 0xfffffffc00f08947 */ /* 0x004fea000383ffff */
.L_x_306:
[----:B------:R-:W-:Y:S05]  /*b500*/  BSYNC B0 ;  /* 0x0000000000007941 */ /* 0x000fea0003800000 */
.L_x_305:
[----:B------:R-:W-:Y:S05]  /*b510*/  EXIT ;  /* 0x000000000000794d */ /* 0x000fea0003800000 */
.L_x_15:
[----:B-1----:R1:W2:Y:S02]  /*b520*/  SYNCS.PHASECHK.TRANS64.TRYWAIT P0, [R159+URZ], R0 ;  /* 0x000000009f0075a7 */ /* 0x0022a4000800017f */
[----:B--2---:R-:W-:Y:S05]  /*b530*/  @!P0 NANOSLEEP.SYNCS 0x989680 ;  /* 0x009896800000895d */ /* 0x004fea0003900000 */
[----:B------:R-:W2:Y:S02]  /*b540*/  @!P0 SYNCS.PHASECHK.TRANS64 P0, [R159+URZ], R0 ;  /* 0x000000009f0085a7 */ /* 0x000ea4000800007f */
[----:B--2---:R-:W-:Y:S05]  /*b550*/  @!P0 BRA `(.L_x_15) ;  /* 0xfffffffc00f08947 */ /* 0x004fea000383ffff */
[----:B------:R-:W-:Y:S05]  /*b560*/  BRA `(.L_x_313) ;  /* 0xffffff5c00cc7947 */ /* 0x000fea000383ffff */
.L_x_20:
[----:B--2---:R2:W3:Y:S02]  /*b570*/  SYNCS.PHASECHK.TRANS64.TRYWAIT P1, [R3+URZ], R0 ;  /* 0x00000000030075a7 */ /* 0x0044e4000802017f */
[----:B---3--:R-:W-:Y:S05]  /*b580*/  @!P1 NANOSLEEP.SYNCS 0x989680 ;  /* 0x009896800000995d */ /* 0x008fea0003900000 */
[----:B------:R-:W3:Y:S02]  /*b590*/  @!P1 SYNCS.PHASECHK.TRANS64 P1, [R3+URZ], R0 ;  /* 0x00000000030095a7 */ /* 0x000ee4000802007f */
[----:B---3--:R-:W-:Y:S05]  /*b5a0*/  @!P1 BRA `(.L_x_20) ;  /* 0xfffffffc00f09947 */ /* 0x008fea000383ffff */
[----:B------:R-:W-:Y:S05]  /*b5b0*/  BRA `(.L_x_19) ;  /* 0xffffff6000387947 */ /* 0x000fea000383ffff */
.L_x_25:
[----:B--2---:R-:W-:-:S04]  /*b5c0*/  IMAD.U32 R4, RZ, RZ, UR4 ;  /* 0x00000004ff047e24 */ /* 0x004fc8000f8e00ff */
[----:B------:R2:W3:Y:S03]  /*b5d0*/  SYNCS.PHASECHK.TRANS64.TRYWAIT P1, [R4+URZ], R3 ;  /* 0x00000003040075a7 */ /* 0x0004e6000802017f */
[----:B---3--:R-:W-:Y:S05]  /*b5e0*/  @!P1 NANOSLEEP.SYNCS 0x989680 ;  /* 0x009896800000995d */ /* 0x008fea0003900000 */
[----:B------:R-:W3:Y:S02]  /*b5f0*/  @!P1 SYNCS.PHASECHK.TRANS64 P1, [R4+URZ], R3 ;  /* 0x00000003040095a7 */ /* 0x000ee4000802007f */
[----:B---3--:R-:W-:Y:S05]  /*b600*/  @!P1 BRA `(.L_x_25) ;  /* 0xfffffffc00ec9947 */ /* 0x008fea000383ffff */
[----:B------:R-:W-:Y:S05]  /*b610*/  BRA `(.L_x_24) ;  /* 0xffffff6400107947 */ /* 0x000fea000383ffff */
.L_x_31:
[----:B-1----:R1:W2:Y:S02]  /*b620*/  SYNCS.PHASECHK.TRANS64.TRYWAIT P0, [R159+URZ+0x10], R0 ;  /* 0x000010009f0075a7 */ /* 0x0022a4000800017f */
[----:B--2---:R-:W-:Y:S05]  /*b630*/  @!P0 NANOSLEEP.SYNCS 0x989680 ;  /* 0x009896800000895d */ /* 0x004fea0003900000 */
[----:B------:R-:W2:Y:S02]  /*b640*/  @!P0 SYNCS.PHASECHK.TRANS64 P0, [R159+URZ+0x10], R0 ;  /* 0x000010009f0085a7 */ /* 0x000ea4000800007f */
[----:B--2---:R-:W-:Y:S05]  /*b650*/  @!P0 BRA `(.L_x_31) ;  /* 0xfffffffc00f08947 */ /* 0x004fea000383ffff */
[----:B------:R-:W-:Y:S05]  /*b660*/  BRA `(.L_x_314) ;  /* 0xffffff6800547947 */ /* 0x000fea000383ffff */
.L_x_292:
[----:B------:R-:W-:Y:S01]  /*b670*/  BSSY B1, `(.L_x_315) ;  /* 0x0000006000017945 */ /* 0x000fe20003800000 */
[----:B------:R-:W-:-:S07]  /*b680*/  IMAD.MOV.U32 R15, RZ, RZ, -0x1 ;  /* 0xffffffffff0f7424 */ /* 0x000fce00078e00ff */
[----:B-----5:R-:W-:Y:S05]  /*b690*/  WARPSYNC.COLLECTIVE R15, `(.L_x_316) ;  /* 0x000000000f0c7348 */ /* 0x020fea0003c00000 */
[----:B------:R-:W-:Y:S02]  /*b6a0*/  ELECT P6, UR62, PT ;  /* 0x00000000003e782f */ /* 0x000fe400038c0000 */
[----:B------:R-:W-:Y:S01]  /*b6b0*/  MOV R14, UR62 ;  /* 0x0000003e000e7c02 */ /* 0x000fe20008000f00 */
[----:B-----5:R-:W-:Y:S10]  /*b6c0*/  ENDCOLLECTIVE ;  /* 0x000000000000791b */ /* 0x020ff40003800000 */
.L_x_316:
[----:B------:R-:W-:Y:S05]  /*b6d0*/  BSYNC B1 ;  /* 0x0000000000017941 */ /* 0x000fea0003800000 */
.L_x_315:
[----:B------:R-:W-:Y:S05]  /*b6e0*/  BRA `(.L_x_317) ;  /* 0xffffffec00987947 */ /* 0x000fea000383ffff */
.L_x_295:
[----:B0-----:R0:W1:Y:S02]  /*b6f0*/  SYNCS.PHASECHK.TRANS64.TRYWAIT P1, [R10+URZ+0x28], R5 ;  /* 0x000028050a0075a7 */ /* 0x001064000802017f */
[----:B-1----:R-:W-:Y:S05]  /*b700*/  @!P1 NANOSLEEP.SYNCS 0x989680 ;  /* 0x009896800000995d */ /* 0x002fea0003900000 */
[----:B------:R-:W1:Y:S02]  /*b710*/  @!P1 SYNCS.PHASECHK.TRANS64 P1, [R10+URZ+0x28], R5 ;  /* 0x000028050a0095a7 */ /* 0x000e64000802007f */
[----:B-1----:R-:W-:Y:S05]  /*b720*/  @!P1 BRA `(.L_x_295) ;  /* 0xfffffffc00f09947 */ /* 0x002fea000383ffff */
[----:B------:R-:W-:Y:S05]  /*b730*/  BRA `(.L_x_318) ;  /* 0xffffffec00dc7947 */ /* 0x000fea000383ffff */
.L_x_304:
[----:B------:R-:W-:Y:S01]  /*b740*/  BSSY B0, `(.L_x_319) ;  /* 0x0000006000007945 */ /* 0x000fe20003800000 */
[----:B------:R-:W-:-:S07]  /*b750*/  IMAD.MOV.U32 R15, RZ, RZ, -0x1 ;  /* 0xffffffffff0f7424 */ /* 0x000fce00078e00ff */
[----:B-----5:R-:W-:Y:S05]  /*b760*/  WARPSYNC.COLLECTIVE R15, `(.L_x_320) ;  /* 0x000000000f0c7348 */ /* 0x020fea0003c00000 */
[----:B------:R-:W-:Y:S02]  /*b770*/  ELECT P6, UR62, PT ;  /* 0x00000000003e782f */ /* 0x000fe400038c0000 */
[----:B------:R-:W-:Y:S01]  /*b780*/  MOV R14, UR62 ;  /* 0x0000003e000e7c02 */ /* 0x000fe20008000f00 */
[----:B-----5:R-:W-:Y:S10]  /*b790*/  ENDCOLLECTIVE ;  /* 0x000000000000791b */ /* 0x020ff40003800000 */
.L_x_320:
[----:B------:R-:W-:Y:S05]  /*b7a0*/  BSYNC B0 ;  /* 0x0000000000007941 */ /* 0x000fea0003800000 */
.L_x_319:
[----:B------:R-:W-:Y:S05]  /*b7b0*/  BRA `(.L_x_321) ;  /* 0xfffffff800807947 */ /* 0x000fea000383ffff */
.L_x_308:
[----:B0-----:R0:W1:Y:S02]  /*b7c0*/  SYNCS.PHASECHK.TRANS64.TRYWAIT P0, [R9+URZ], R4 ;  /* 0x00000004090075a7 */ /* 0x001064000800017f */
[----:B-1----:R-:W-:Y:S05]  /*b7d0*/  @!P0 NANOSLEEP.SYNCS 0x989680 ;  /* 0x009896800000895d */ /* 0x002fea0003900000 */
[----:B------:R-:W1:Y:S02]  /*b7e0*/  @!P0 SYNCS.PHASECHK.TRANS64 P0, [R9+URZ], R4 ;  /* 0x00000004090085a7 */ /* 0x000e64000800007f */
[----:B-1----:R-:W-:Y:S05]  /*b7f0*/  @!P0 BRA `(.L_x_308) ;  /* 0xfffffffc00f08947 */ /* 0x002fea000383ffff */
[----:B------:R-:W-:Y:S05]  /*b800*/  BRA `(.L_x_322) ;  /* 0xfffffff800c07947 */ /* 0x000fea000383ffff */
.L_x_309:
[----:B0-----:R0:W1:Y:S02]  /*b810*/  SYNCS.PHASECHK.TRANS64.TRYWAIT P0, [R8+URZ], R5 ;  /* 0x00000005080075a7 */ /* 0x001064000800017f */
[----:B-1----:R-:W-:Y:S05]  /*b820*/  @!P0 NANOSLEEP.SYNCS 0x989680 ;  /* 0x009896800000895d */ /* 0x002fea0003900000 */
[----:B------:R-:W1:Y:S02]  /*b830*/  @!P0 SYNCS.PHASECHK.TRANS64 P0, [R8+URZ], R5 ;  /* 0x00000005080085a7 */ /* 0x000e64000800007f */
[----:B-1----:R-:W-:Y:S05]  /*b840*/  @!P0 BRA `(.L_x_309) ;  /* 0xfffffffc00f08947 */ /* 0x002fea000383ffff */
[----:B------:R-:W-:Y:S05]  /*b850*/  BRA `(.L_x_323) ;  /* 0xfffffff800d07947 */ /* 0x000fea000383ffff */
.L_x_310:
[----:B0-----:R0:W1:Y:S02]  /*b860*/  SYNCS.PHASECHK.TRANS64.TRYWAIT P0, [R9+URZ], R4 ;  /* 0x00000004090075a7 */ /* 0x001064000800017f */
[----:B-1----:R-:W-:Y:S05]  /*b870*/  @!P0 NANOSLEEP.SYNCS 0x989680 ;  /* 0x009896800000895d */ /* 0x002fea0003900000 */
[----:B------:R-:W1:Y:S02]  /*b880*/  @!P0 SYNCS.PHASECHK.TRANS64 P0, [R9+URZ], R4 ;  /* 0x00000004090085a7 */ /* 0x000e64000800007f */
[----:B-1----:R-:W-:Y:S05]  /*b890*/  @!P0 BRA `(.L_x_310) ;  /* 0xfffffffc00f08947 */ /* 0x002fea000383ffff */
[----:B------:R-:W-:Y:S05]  /*b8a0*/  BRA `(.L_x_324) ;  /* 0xfffffff800e07947 */ /* 0x000fea000383ffff */
.L_x_311:
[----:B0-----:R0:W1:Y:S02]  /*b8b0*/  SYNCS.PHASECHK.TRANS64.TRYWAIT P0, [R6+URZ], R5 ;  /* 0x00000005060075a7 */ /* 0x001064000800017f */
[----:B-1----:R-:W-:Y:S05]  /*b8c0*/  @!P0 NANOSLEEP.SYNCS 0x989680 ;  /* 0x009896800000895d */ /* 0x002fea0003900000 */
[----:B------:R-:W1:Y:S02]  /*b8d0*/  @!P0 SYNCS.PHASECHK.TRANS64 P0, [R6+URZ], R5 ;  /* 0x00000005060085a7 */ /* 0x000e64000800007f */
[----:B-1----:R-:W-:Y:S05]  /*b8e0*/  @!P0 BRA `(.L_x_311) ;  /* 0xfffffffc00f08947 */ /* 0x002fea000383ffff */
[----:B------:R-:W-:Y:S05]  /*b8f0*/  BRA `(.L_x_325) ;  /* 0xfffffff800e87947 */ /* 0x000fea000383ffff */
.L_x_326:
[----:B------:R-:W-:-:S00]  /*b900*/  BRA `(.L_x_326) ;  /* 0xfffffffc00fc7947 */ /* 0x000fc0000383ffff */
[----:B------:R-:W-:-:S00]  /*b910*/  NOP ;  /* 0x0000000000007918 */ /* 0x000fc00000000000 */
        /* <DEDUP_REMOVED lines=14> */
.L_x_327:


//--------------------- .nv.global.init           --------------------------
	.section	.nv.global.init,"aw",@progbits
.nv.global.init:
	.type		$str$22,@object
	.size		$str$22,($str$23 - $str$22)
$str$22:
        /*0000*/ 	.byte	0x6b, 0x5f, 0x74, 0x69, 0x6c, 0x65, 0x5f, 0x63, 0x6f, 0x75, 0x6e, 0x74, 0x20, 0x3e, 0x3d, 0x20
        /*0010*/ 	.byte	0x31, 0x00
	.type		$str$23,@object
	.size		$str$23,(__unnamed_1 - $str$23)
$str$23:
        /*0012*/ 	.byte	0x2f, 0x74, 0x6d, 0x70, 0x2f, 0x63, 0x75, 0x74, 0x6c, 0x61, 0x73, 0x73, 0x5f, 0x73, 0x77, 0x65
        /*0022*/ 	.byte	0x65, 0x70, 0x5f, 0x73, 0x72, 0x63, 0x2f, 0x69, 0x6e, 0x63, 0x6c, 0x75, 0x64, 0x65, 0x2f, 0x63
        /*0032*/ 	.byte	0x75, 0x74, 0x6c, 0x61, 0x73, 0x73, 0x2f, 0x67, 0x65, 0x6d, 0x6d, 0x2f, 0x63, 0x6f, 0x6c, 0x6c
        /*0042*/ 	.byte	0x65, 0x63, 0x74, 0x69, 0x76, 0x65, 0x2f, 0x73, 0x6d, 0x39, 0x30, 0x5f, 0x6d, 0x6d, 0x61, 0x5f
        /*0052*/ 	.byte	0x74, 0x6d, 0x61, 0x5f, 0x67, 0x6d, 0x6d, 0x61, 0x5f, 0x73, 0x73, 0x5f, 0x77, 0x61, 0x72, 0x70
        /*0062*/ 	.byte	0x73, 0x70, 0x65, 0x63, 0x69, 0x61, 0x6c, 0x69, 0x7a, 0x65, 0x64, 0x2e, 0x68, 0x70, 0x70, 0x00
	.type		__unnamed_1,@object
	.size		__unnamed_1,(.L_0 - __unnamed_1)
__unnamed_1:
        /*0072*/ 	.byte	0x76, 0x6f, 0x69, 0x64, 0x20, 0x63, 0x75, 0x74, 0x6c, 0x61, 0x73, 0x73, 0x3a, 0x3a, 0x67, 0x65
        /* <DEDUP_REMOVED lines=179> */
        /*0bb2*/ 	.byte	0x69, 0x64, 0x65, 0x6e, 0x74, 0x69, 0x74, 0x79, 0x5d, 0x00
.L_0:


//--------------------- .nv.shared._ZN7cutlass13device_kernelINS_4gemm6kernel13GemmUniversalIN4cute5tupleIJiiiiEEENS1_10collective13CollectiveMmaINS1_34MainloopSm90TmaGmmaWarpSpecializedILi5ENS5_IJNS4_1CILi1EEESB_SB_EEENS1_32KernelTmaWarpSpecializedPingpongEEENS5_IJNSA_ILi64EEENSA_ILi256EEESF_EEENS_6half_tENS5_IJSB_llEEESI_SJ_NS4_8TiledMMAINS4_8MMA_AtomIJNS4_4SM904GMMA26MMA_64x256x16_F32F16F16_SSILNSN_5MajorE1ELSP_1ELNSN_7ScaleInE1ELSQ_1EEEEEENS4_6LayoutISC_NS5_IJNSA_ILi0EEESU_SU_EEEEENS5_IJNS4_10UnderscoreESX_SX_EEEEENS4_13SM90_TMA_LOADENS4_14ComposedLayoutINS4_7SwizzleILi3ELi4ELi3EEENS4_18smem_ptr_flag_bitsILi16EEENST_INS5_IJSF_NSA_ILi8EEEEEENS5_IJSB_SF_EEEEEEEvNS4_8identityES10_S1A_vS1B_EENS_8epilogue10collective6detail29Sm90TmaWarpSpecializedAdapterINS1E_15DefaultEpilogueISI_NS5_IJlSB_lEEES1I_NS1D_6thread17LinearCombinationISI_Li1EffLNS1J_9ScaleType4KindE0ELNS_15FloatRoundStyleE2ESI_EENS1_15EpilogueDefaultEEEEEvvEEEEvNT_6ParamsE --------------------------
	.section	.nv.shared._ZN7cutlass13device_kernelINS_4gemm6kernel13GemmUniversalIN4cute5tupleIJiiiiEEENS1_10collective13CollectiveMmaINS1_34MainloopSm90TmaGmmaWarpSpecializedILi5ENS5_IJNS4_1CILi1EEESB_SB_EEENS1_32KernelTmaWarpSpecializedPingpongEEENS5_IJNSA_ILi64EEENSA_ILi256EEESF_EEENS_6half_tENS5_IJSB_llEEESI_SJ_NS4_8TiledMMAINS4_8MMA_AtomIJNS4_4SM904GMMA26MMA_64x256x16_F32F16F16_SSILNSN_5MajorE1ELSP_1ELNSN_7ScaleInE1ELSQ_1EEEEEENS4_6LayoutISC_NS5_IJNSA_ILi0EEESU_SU_EEEEENS5_IJNS4_10UnderscoreESX_SX_EEEEENS4_13SM90_TMA_LOADENS4_14ComposedLayoutINS4_7SwizzleILi3ELi4ELi3EEENS4_18smem_ptr_flag_bitsILi16EEENST_INS5_IJSF_NSA_ILi8EEEEEENS5_IJSB_SF_EEEEEEEvNS4_8identityES10_S1A_vS1B_EENS_8epilogue10collective6detail29Sm90TmaWarpSpecializedAdapterINS1E_15DefaultEpilogueISI_NS5_IJlSB_lEEES1I_NS1D_6thread17LinearCombinationISI_Li1EffLNS1J_9ScaleType4KindE0ELNS_15FloatRoundStyleE2ESI_EENS1_15EpilogueDefaultEEEEEvvEEEEvNT_6ParamsE,"aw",@nobits
	.sectionflags	@""
	.align	16
	.zero		1024


//--------------------- .nv.shared.reserved.0     --------------------------
	.section	.nv.shared.reserved.0,"aw",@nobits
	.weak		__nv_reservedSMEM_offset_0_alias
	.size		__nv_reservedSMEM_offset_0_alias, 0, 0
	.other		__nv_reservedSMEM_offset_0_alias,@"STO_CUDA_RESERVED_SHARED STV_DEFAULT"
__nv_reservedSMEM_offset_0_alias:
	.zero		0


//--------------------- .nv.global                --------------------------
	.section	.nv.global,"aw",@nobits
.nv.global:
	.type		_ZN40_INTERNAL_bc9de59e_4_k_cu_6b802b4d_186534cute1_E,@object
	.size		_ZN40_INTERNAL_bc9de59e_4_k_cu_6b802b4d_186534cute1_E,(_ZN40_INTERNAL_bc9de59e_4_k_cu_6b802b4d_186534cuda3std3__45__cpo6cbeginE - _ZN40_INTERNAL_bc9de59e_4_k_cu_6b802b4d_186534cute1_E)
_ZN40_INTERNAL_bc9de59e_4_k_cu_6b802b4d_186534cute1_E:
	.zero		1
	.type		_ZN40_INTERNAL_bc9de59e_4_k_cu_6b802b4d_186534cuda3std3__45__cpo6cbeginE,@object
	.size		_ZN40_INTERNAL_bc9de59e_4_k_cu_6b802b4d_186534cuda3std3__45__cpo6cbeginE,(_ZN40_INTERNAL_bc9de59e_4_k_cu_6b802b4d_186534cuda3std3__48in_placeE - _ZN40_INTERNAL_bc9de59e_4_k_cu_6b802b4d_186534cuda3std3__45__cpo6cbeginE)
_ZN40_INTERNAL_bc9de59e_4_k_cu_6b802b4d_186534cuda3std3__45__cpo6cbeginE:
	.zero		1
	.type		_ZN40_INTERNAL_bc9de59e_4_k_cu_6b802b4d_186534cuda3std3__48in_placeE,@object
	.size		_ZN40_INTERNAL_bc9de59e_4_k_cu_6b802b4d_186534cuda3std3__48in_placeE,(_ZN40_INTERNAL_bc9de59e_4_k_cu_6b802b4d_186534cuda3std6ranges3__45__cpo9iter_moveE - _ZN40_INTERNAL_bc9de59e_4_k_cu_6b802b4d_186534cuda3std3__48in_placeE)
_ZN40_INTERNAL_bc9de59e_4_k_cu_6b802b4d_186534cuda3std3__48in_placeE:
	.zero		1
	.type		_ZN40_INTERNAL_bc9de59e_4_k_cu_6b802b4d_186534cuda3std6ranges3__45__cpo9iter_moveE,@object
	.size		_ZN40_INTERNAL_bc9de59e_4_k_cu_6b802b4d_186534cuda3std6ranges3__45__cpo9iter_moveE,(_ZN40_INTERNAL_bc9de59e_4_k_cu_6b802b4d_186534cuda3std3__45__cpo5beginE - _ZN40_INTERNAL_bc9de59e_4_k_cu_6b802b4d_186534cuda3std6ranges3__45__cpo9iter_moveE)
_ZN40_INTERNAL_bc9de59e_4_k_cu_6b802b4d_186534cuda3std6ranges3__45__cpo9iter_moveE:
	.zero		1
	.type		_ZN40_INTERNAL_bc9de59e_4_k_cu_6b802b4d_186534cuda3std3__45__cpo5beginE,@object
	.size		_ZN40_INTERNAL_bc9de59e_4_k_cu_6b802b4d_186534cuda3std3__45__cpo5beginE,(_ZN40_INTERNAL_bc9de59e_4_k_cu_6b802b4d_186534cuda3std3__442_GLOBAL__N__bc9de59e_4_k_cu_6b802b4d_186536ignoreE - _ZN40_INTERNAL_bc9de59e_4_k_cu_6b802b4d_186534cuda3std3__45__cpo5beginE)
_ZN40_INTERNAL_bc9de59e_4_k_cu_6b802b4d_186534cuda3std3__45__cpo5beginE:
	.zero		1
	.type		_ZN40_INTERNAL_bc9de59e_4_k_cu_6b802b4d_186534cuda3std3__442_GLOBAL__N__bc9de59e_4_k_cu_6b802b4d_186536ignoreE,@object
	.size		_ZN40_INTERNAL_bc9de59e_4_k_cu_6b802b4d_186534cuda3std3__442_GLOBAL__N__bc9de59e_4_k_cu_6b802b4d_186536ignoreE,(_ZN40_INTERNAL_bc9de59e_4_k_cu_6b802b4d_186534cute7productE - _ZN40_INTERNAL_bc9de59e_4_k_cu_6b802b4d_186534cuda3std3__442_GLOBAL__N__bc9de59e_4_k_cu_6b802b4d_186536ignoreE)
_ZN40_INTERNAL_bc9de59e_4_k_cu_6b802b4d_186534cuda3std3__442_GLOBAL__N__bc9de59e_4_k_cu_6b802b4d_186536ignoreE:
	.zero		1
	.type		_ZN40_INTERNAL_bc9de59e_4_k_cu_6b802b4d_186534cute7productE,@object
	.size		_ZN40_INTERNAL_bc9de59e_4_k_cu_6b802b4d_186534cute7productE,(_ZN40_INTERNAL_bc9de59e_4_k_cu_6b802b4d_186534cuda3std3__45__cpo3endE - _ZN40_INTERNAL_bc9de59e_4_k_cu_6b802b4d_186534cute7productE)
_ZN40_INTERNAL_bc9de59e_4_k_cu_6b802b4d_186534cute7productE:
	.zero		1
	.type		_ZN40_INTERNAL_bc9de59e_4_k_cu_6b802b4d_186534cuda3std3__45__cpo3endE,@object
	.size		_ZN40_INTERNAL_bc9de59e_4_k_cu_6b802b4d_186534cuda3std3__45__cpo3endE,(_ZN40_INTERNAL_bc9de59e_4_k_cu_6b802b4d_186534cuda3std3__419piecewise_constructE - _ZN40_INTERNAL_bc9de59e_4_k_cu_6b802b4d_186534cuda3std3__45__cpo3endE)
_ZN40_INTERNAL_bc9de59e_4_k_cu_6b802b4d_186534cuda3std3__45__cpo3endE:
	.zero		1
	.type		_ZN40_INTERNAL_bc9de59e_4_k_cu_6b802b4d_186534cuda3std3__419piecewise_constructE,@object
	.size		_ZN40_INTERNAL_bc9de59e_4_k_cu_6b802b4d_186534cuda3std3__419piecewise_constructE,(_ZN40_INTERNAL_bc9de59e_4_k_cu_6b802b4d_186534cuda3std3__45__cpo4cendE - _ZN40_INTERNAL_bc9de59e_4_k_cu_6b802b4d_186534cuda3std3__419piecewise_constructE)
_ZN40_INTERNAL_bc9de59e_4_k_cu_6b802b4d_186534cuda3std3__419piecewise_constructE:
	.zero		1
	.type		_ZN40_INTERNAL_bc9de59e_4_k_cu_6b802b4d_186534cuda3std3__45__cpo4cendE,@object
	.size		_ZN40_INTERNAL_bc9de59e_4_k_cu_6b802b4d_186534cuda3std3__45__cpo4cendE,(_ZN40_INTERNAL_bc9de59e_4_k_cu_6b802b4d_186534cuda3std6ranges3__45__cpo4swapE - _ZN40_INTERNAL_bc9de59e_4_k_cu_6b802b4d_186534cuda3std3__45__cpo4cendE)
_ZN40_INTERNAL_bc9de59e_4_k_cu_6b802b4d_186534cuda3std3__45__cpo4cendE:
	.zero		1
	.type		_ZN40_INTERNAL_bc9de59e_4_k_cu_6b802b4d_186534cuda3std6ranges3__45__cpo4swapE,@object
	.size		_ZN40_INTERNAL_bc9de59e_4_k_cu_6b802b4d_186534cuda3std6ranges3__45__cpo4swapE,(.L_8 - _ZN40_INTERNAL_bc9de59e_4_k_cu_6b802b4d_186534cuda3std6ranges3__45__cpo4swapE)
_ZN40_INTERNAL_bc9de59e_4_k_cu_6b802b4d_186534cuda3std6ranges3__45__cpo4swapE:
	.zero		1
.L_8:


//--------------------- .nv.constant0._ZN7cutlass13device_kernelINS_4gemm6kernel13GemmUniversalIN4cute5tupleIJiiiiEEENS1_10collective13CollectiveMmaINS1_34MainloopSm90TmaGmmaWarpSpecializedILi5ENS5_IJNS4_1CILi1EEESB_SB_EEENS1_32KernelTmaWarpSpecializedPingpongEEENS5_IJNSA_ILi64EEENSA_ILi256EEESF_EEENS_6half_tENS5_IJSB_llEEESI_SJ_NS4_8TiledMMAINS4_8MMA_AtomIJNS4_4SM904GMMA26MMA_64x256x16_F32F16F16_SSILNSN_5MajorE1ELSP_1ELNSN_7ScaleInE1ELSQ_1EEEEEENS4_6LayoutISC_NS5_IJNSA_ILi0EEESU_SU_EEEEENS5_IJNS4_10UnderscoreESX_SX_EEEEENS4_13SM90_TMA_LOADENS4_14ComposedLayoutINS4_7SwizzleILi3ELi4ELi3EEENS4_18smem_ptr_flag_bitsILi16EEENST_INS5_IJSF_NSA_ILi8EEEEEENS5_IJSB_SF_EEEEEEEvNS4_8identityES10_S1A_vS1B_EENS_8epilogue10collective6detail29Sm90TmaWarpSpecializedAdapterINS1E_15DefaultEpilogueISI_NS5_IJlSB_lEEES1I_NS1D_6thread17LinearCombinationISI_Li1EffLNS1J_9ScaleType4KindE0ELNS_15FloatRoundStyleE2ESI_EENS1_15EpilogueDefaultEEEEEvvEEEEvNT_6ParamsE --------------------------
	.section	.nv.constant0._ZN7cutlass13device_kernelINS_4gemm6kernel13GemmUniversalIN4cute5tupleIJiiiiEEENS1_10collective13CollectiveMmaINS1_34MainloopSm90TmaGmmaWarpSpecializedILi5ENS5_IJNS4_1CILi1EEESB_SB_EEENS1_32KernelTmaWarpSpecializedPingpongEEENS5_IJNSA_ILi64EEENSA_ILi256EEESF_EEENS_6half_tENS5_IJSB_llEEESI_SJ_NS4_8TiledMMAINS4_8MMA_AtomIJNS4_4SM904GMMA26MMA_64x256x16_F32F16F16_SSILNSN_5MajorE1ELSP_1ELNSN_7ScaleInE1ELSQ_1EEEEEENS4_6LayoutISC_NS5_IJNSA_ILi0EEESU_SU_EEEEENS5_IJNS4_10UnderscoreESX_SX_EEEEENS4_13SM90_TMA_LOADENS4_14ComposedLayoutINS4_7SwizzleILi3ELi4ELi3EEENS4_18smem_ptr_flag_bitsILi16EEENST_INS5_IJSF_NSA_ILi8EEEEEENS5_IJSB_SF_EEEEEEEvNS4_8identityES10_S1A_vS1B_EENS_8epilogue10collective6detail29Sm90TmaWarpSpecializedAdapterINS1E_15DefaultEpilogueISI_NS5_IJlSB_lEEES1I_NS1D_6thread17LinearCombinationISI_Li1EffLNS1J_9ScaleType4KindE0ELNS_15FloatRoundStyleE2ESI_EENS1_15EpilogueDefaultEEEEEvvEEEEvNT_6ParamsE,"a",@progbits
	.sectionflags	@""
	.align	4
.nv.constant0._ZN7cutlass13device_kernelINS_4gemm6kernel13GemmUniversalIN4cute5tupleIJiiiiEEENS1_10collective13CollectiveMmaINS1_34MainloopSm90TmaGmmaWarpSpecializedILi5ENS5_IJNS4_1CILi1EEESB_SB_EEENS1_32KernelTmaWarpSpecializedPingpongEEENS5_IJNSA_ILi64EEENSA_ILi256EEESF_EEENS_6half_tENS5_IJSB_llEEESI_SJ_NS4_8TiledMMAINS4_8MMA_AtomIJNS4_4SM904GMMA26MMA_64x256x16_F32F16F16_SSILNSN_5MajorE1ELSP_1ELNSN_7ScaleInE1ELSQ_1EEEEEENS4_6LayoutISC_NS5_IJNSA_ILi0EEESU_SU_EEEEENS5_IJNS4_10UnderscoreESX_SX_EEEEENS4_13SM90_TMA_LOADENS4_14ComposedLayoutINS4_7SwizzleILi3ELi4ELi3EEENS4_18smem_ptr_flag_bitsILi16EEENST_INS5_IJSF_NSA_ILi8EEEEEENS5_IJSB_SF_EEEEEEEvNS4_8identityES10_S1A_vS1B_EENS_8epilogue10collective6detail29Sm90TmaWarpSpecializedAdapterINS1E_15DefaultEpilogueISI_NS5_IJlSB_lEEES1I_NS1D_6thread17LinearCombinationISI_Li1EffLNS1J_9ScaleType4KindE0ELNS_15FloatRoundStyleE2ESI_EENS1_15EpilogueDefaultEEEEEvvEEEEvNT_6ParamsE:
	.zero		1664


//--------------------- SYMBOLS --------------------------

	.type		.nv.reservedSmem.offset0,@object
	.size		.nv.reservedSmem.offset0,0x4
	.type		__assertfail,@function
